//
// Generated by NVIDIA NVVM Compiler
//
// Compiler Build ID: CL-36424714
// Cuda compilation tools, release 13.0, V13.0.88
// Based on NVVM 20.0.0
//

.version 9.0
.target sm_100
.address_size 64

	// .globl	_Z6apsp_1Piii
.extern .shared .align 16 .b8 sh[];

.visible .entry _Z6apsp_1Piii(
	.param .u64 .ptr .align 1 _Z6apsp_1Piii_param_0,
	.param .u32 _Z6apsp_1Piii_param_1,
	.param .u32 _Z6apsp_1Piii_param_2
)
{
	.reg .pred 	%p<7>;
	.reg .b32 	%r<17>;
	.reg .b64 	%rd<9>;

	ld.param.u64 	%rd3, [_Z6apsp_1Piii_param_0];
	ld.param.u32 	%r6, [_Z6apsp_1Piii_param_1];
	ld.param.u32 	%r7, [_Z6apsp_1Piii_param_2];
	cvta.to.global.u64 	%rd4, %rd3;
	mov.u32 	%r8, %ctaid.x;
	mov.u32 	%r9, %ntid.x;
	mov.u32 	%r10, %tid.x;
	mad.lo.s32 	%r11, %r8, %r9, %r10;
	rem.s32 	%r12, %r11, %r6;
	mul.wide.s32 	%rd5, %r11, 4;
	add.s64 	%rd1, %rd4, %rd5;
	ld.global.u32 	%r1, [%rd1];
	setp.ne.s32 	%p1, %r1, -1;
	sub.s32 	%r13, %r11, %r12;
	add.s32 	%r14, %r13, %r7;
	mul.wide.s32 	%rd6, %r14, 4;
	add.s64 	%rd7, %rd4, %rd6;
	mad.lo.s32 	%r15, %r7, %r6, %r12;
	mul.wide.s32 	%rd8, %r15, 4;
	add.s64 	%rd2, %rd4, %rd8;
	ld.global.u32 	%r2, [%rd7];
	@%p1 bra 	$L__BB0_4;
	setp.eq.s32 	%p5, %r2, -1;
	@%p5 bra 	$L__BB0_8;
	ld.global.u32 	%r3, [%rd2];
	setp.eq.s32 	%p6, %r3, -1;
	@%p6 bra 	$L__BB0_8;
	add.s32 	%r16, %r3, %r2;
	st.global.u32 	[%rd1], %r16;
	bra.uni 	$L__BB0_8;
$L__BB0_4:
	setp.eq.s32 	%p2, %r2, -1;
	@%p2 bra 	$L__BB0_8;
	ld.global.u32 	%r4, [%rd2];
	setp.eq.s32 	%p3, %r4, -1;
	@%p3 bra 	$L__BB0_8;
	add.s32 	%r5, %r4, %r2;
	setp.le.s32 	%p4, %r1, %r5;
	@%p4 bra 	$L__BB0_8;
	st.global.u32 	[%rd1], %r5;
$L__BB0_8:
	ret;

}
	// .globl	_Z6apsp_2Piii
.visible .entry _Z6apsp_2Piii(
	.param .u64 .ptr .align 1 _Z6apsp_2Piii_param_0,
	.param .u32 _Z6apsp_2Piii_param_1,
	.param .u32 _Z6apsp_2Piii_param_2
)
{
	.reg .pred 	%p<31>;
	.reg .b32 	%r<112>;
	.reg .b64 	%rd<37>;

	ld.param.u64 	%rd3, [_Z6apsp_2Piii_param_0];
	ld.param.u32 	%r40, [_Z6apsp_2Piii_param_1];
	ld.param.u32 	%r41, [_Z6apsp_2Piii_param_2];
	cvta.to.global.u64 	%rd1, %rd3;
	mov.u32 	%r42, %ctaid.x;
	mov.u32 	%r43, %ntid.x;
	mov.u32 	%r1, %tid.x;
	mad.lo.s32 	%r2, %r42, %r43, %r1;
	rem.s32 	%r3, %r2, %r40;
	shr.s32 	%r44, %r40, 31;
	shr.u32 	%r45, %r44, 22;
	add.s32 	%r46, %r40, %r45;
	shr.s32 	%r47, %r46, 10;
	setp.lt.s32 	%p1, %r40, 1024;
	selp.u32 	%r48, 1, 0, %p1;
	add.s32 	%r4, %r47, %r48;
	setp.lt.s32 	%p2, %r4, 1;
	@%p2 bra 	$L__BB1_41;
	mul.lo.s32 	%r5, %r41, %r40;
	and.b32  	%r6, %r4, 7;
	setp.lt.u32 	%p3, %r4, 8;
	mov.b32 	%r109, 0;
	@%p3 bra 	$L__BB1_20;
	and.b32  	%r109, %r4, 2147483640;
	mov.b32 	%r107, 0;
$L__BB1_3:
	.pragma "nounroll";
	shl.b32 	%r51, %r107, 10;
	or.b32  	%r9, %r51, %r1;
	setp.ge.u32 	%p4, %r9, %r40;
	shl.b32 	%r52, %r9, 2;
	mov.u32 	%r53, sh;
	add.s32 	%r10, %r53, %r52;
	@%p4 bra 	$L__BB1_5;
	add.s32 	%r54, %r9, %r5;
	mul.wide.u32 	%rd4, %r54, 4;
	add.s64 	%rd5, %rd1, %rd4;
	ld.global.u32 	%r55, [%rd5];
	st.shared.u32 	[%r10], %r55;
$L__BB1_5:
	add.s32 	%r11, %r9, 1024;
	setp.ge.u32 	%p5, %r11, %r40;
	@%p5 bra 	$L__BB1_7;
	add.s32 	%r56, %r11, %r5;
	mul.wide.u32 	%rd6, %r56, 4;
	add.s64 	%rd7, %rd1, %rd6;
	ld.global.u32 	%r57, [%rd7];
	st.shared.u32 	[%r10+4096], %r57;
$L__BB1_7:
	add.s32 	%r12, %r9, 2048;
	setp.ge.u32 	%p6, %r12, %r40;
	@%p6 bra 	$L__BB1_9;
	add.s32 	%r58, %r12, %r5;
	mul.wide.u32 	%rd8, %r58, 4;
	add.s64 	%rd9, %rd1, %rd8;
	ld.global.u32 	%r59, [%rd9];
	st.shared.u32 	[%r10+8192], %r59;
$L__BB1_9:
	add.s32 	%r13, %r9, 3072;
	setp.ge.u32 	%p7, %r13, %r40;
	@%p7 bra 	$L__BB1_11;
	add.s32 	%r60, %r13, %r5;
	mul.wide.u32 	%rd10, %r60, 4;
	add.s64 	%rd11, %rd1, %rd10;
	ld.global.u32 	%r61, [%rd11];
	st.shared.u32 	[%r10+12288], %r61;
$L__BB1_11:
	add.s32 	%r14, %r9, 4096;
	setp.ge.u32 	%p8, %r14, %r40;
	@%p8 bra 	$L__BB1_13;
	add.s32 	%r62, %r14, %r5;
	mul.wide.u32 	%rd12, %r62, 4;
	add.s64 	%rd13, %rd1, %rd12;
	ld.global.u32 	%r63, [%rd13];
	st.shared.u32 	[%r10+16384], %r63;
$L__BB1_13:
	add.s32 	%r15, %r9, 5120;
	setp.ge.u32 	%p9, %r15, %r40;
	@%p9 bra 	$L__BB1_15;
	add.s32 	%r64, %r15, %r5;
	mul.wide.u32 	%rd14, %r64, 4;
	add.s64 	%rd15, %rd1, %rd14;
	ld.global.u32 	%r65, [%rd15];
	st.shared.u32 	[%r10+20480], %r65;
$L__BB1_15:
	add.s32 	%r16, %r9, 6144;
	setp.ge.u32 	%p10, %r16, %r40;
	@%p10 bra 	$L__BB1_17;
	add.s32 	%r66, %r16, %r5;
	mul.wide.u32 	%rd16, %r66, 4;
	add.s64 	%rd17, %rd1, %rd16;
	ld.global.u32 	%r67, [%rd17];
	st.shared.u32 	[%r10+24576], %r67;
$L__BB1_17:
	add.s32 	%r17, %r9, 7168;
	setp.ge.u32 	%p11, %r17, %r40;
	@%p11 bra 	$L__BB1_19;
	add.s32 	%r68, %r17, %r5;
	mul.wide.u32 	%rd18, %r68, 4;
	add.s64 	%rd19, %rd1, %rd18;
	ld.global.u32 	%r69, [%rd19];
	st.shared.u32 	[%r10+28672], %r69;
$L__BB1_19:
	add.s32 	%r107, %r107, 8;
	setp.ne.s32 	%p12, %r107, %r109;
	@%p12 bra 	$L__BB1_3;
$L__BB1_20:
	setp.eq.s32 	%p13, %r6, 0;
	@%p13 bra 	$L__BB1_41;
	and.b32  	%r20, %r4, 3;
	setp.lt.u32 	%p14, %r6, 4;
	@%p14 bra 	$L__BB1_31;
	shl.b32 	%r70, %r109, 10;
	or.b32  	%r21, %r70, %r1;
	setp.ge.u32 	%p15, %r21, %r40;
	shl.b32 	%r71, %r21, 2;
	mov.u32 	%r72, sh;
	add.s32 	%r22, %r72, %r71;
	@%p15 bra 	$L__BB1_24;
	add.s32 	%r73, %r21, %r5;
	mul.wide.u32 	%rd20, %r73, 4;
	add.s64 	%rd21, %rd1, %rd20;
	ld.global.u32 	%r74, [%rd21];
	st.shared.u32 	[%r22], %r74;
$L__BB1_24:
	add.s32 	%r23, %r21, 1024;
	setp.ge.u32 	%p16, %r23, %r40;
	@%p16 bra 	$L__BB1_26;
	add.s32 	%r75, %r23, %r5;
	mul.wide.u32 	%rd22, %r75, 4;
	add.s64 	%rd23, %rd1, %rd22;
	ld.global.u32 	%r76, [%rd23];
	st.shared.u32 	[%r22+4096], %r76;
$L__BB1_26:
	add.s32 	%r24, %r21, 2048;
	setp.ge.u32 	%p17, %r24, %r40;
	@%p17 bra 	$L__BB1_28;
	add.s32 	%r77, %r24, %r5;
	mul.wide.u32 	%rd24, %r77, 4;
	add.s64 	%rd25, %rd1, %rd24;
	ld.global.u32 	%r78, [%rd25];
	st.shared.u32 	[%r22+8192], %r78;
$L__BB1_28:
	add.s32 	%r25, %r21, 3072;
	setp.ge.u32 	%p18, %r25, %r40;
	@%p18 bra 	$L__BB1_30;
	add.s32 	%r79, %r25, %r5;
	mul.wide.u32 	%rd26, %r79, 4;
	add.s64 	%rd27, %rd1, %rd26;
	ld.global.u32 	%r80, [%rd27];
	st.shared.u32 	[%r22+12288], %r80;
$L__BB1_30:
	add.s32 	%r109, %r109, 4;
$L__BB1_31:
	setp.eq.s32 	%p19, %r20, 0;
	@%p19 bra 	$L__BB1_41;
	setp.eq.s32 	%p20, %r20, 1;
	@%p20 bra 	$L__BB1_38;
	shl.b32 	%r81, %r109, 10;
	or.b32  	%r28, %r81, %r1;
	setp.ge.u32 	%p21, %r28, %r40;
	shl.b32 	%r82, %r28, 2;
	mov.u32 	%r83, sh;
	add.s32 	%r29, %r83, %r82;
	@%p21 bra 	$L__BB1_35;
	add.s32 	%r84, %r28, %r5;
	mul.wide.u32 	%rd28, %r84, 4;
	add.s64 	%rd29, %rd1, %rd28;
	ld.global.u32 	%r85, [%rd29];
	st.shared.u32 	[%r29], %r85;
$L__BB1_35:
	add.s32 	%r30, %r28, 1024;
	setp.ge.u32 	%p22, %r30, %r40;
	@%p22 bra 	$L__BB1_37;
	add.s32 	%r86, %r30, %r5;
	mul.wide.u32 	%rd30, %r86, 4;
	add.s64 	%rd31, %rd1, %rd30;
	ld.global.u32 	%r87, [%rd31];
	st.shared.u32 	[%r29+4096], %r87;
$L__BB1_37:
	add.s32 	%r109, %r109, 2;
$L__BB1_38:
	and.b32  	%r88, %r4, 1;
	setp.eq.b32 	%p23, %r88, 1;
	not.pred 	%p24, %p23;
	@%p24 bra 	$L__BB1_41;
	shl.b32 	%r89, %r109, 10;
	or.b32  	%r33, %r89, %r1;
	setp.ge.u32 	%p25, %r33, %r40;
	@%p25 bra 	$L__BB1_41;
	add.s32 	%r90, %r33, %r5;
	mul.wide.u32 	%rd32, %r90, 4;
	add.s64 	%rd33, %rd1, %rd32;
	ld.global.u32 	%r91, [%rd33];
	shl.b32 	%r92, %r33, 2;
	mov.u32 	%r93, sh;
	add.s32 	%r94, %r93, %r92;
	st.shared.u32 	[%r94], %r91;
$L__BB1_41:
	bar.sync 	0;
	mul.wide.s32 	%rd34, %r2, 4;
	add.s64 	%rd2, %rd1, %rd34;
	ld.global.u32 	%r111, [%rd2];
	add.s32 	%r95, %r41, %r2;
	sub.s32 	%r96, %r95, %r3;
	mul.wide.s32 	%rd35, %r96, 4;
	add.s64 	%rd36, %rd1, %rd35;
	ld.global.u32 	%r35, [%rd36];
	setp.ne.s32 	%p26, %r111, -1;
	@%p26 bra 	$L__BB1_44;
	setp.eq.s32 	%p29, %r35, -1;
	mov.b32 	%r111, -1;
	@%p29 bra 	$L__BB1_47;
	shl.b32 	%r102, %r3, 2;
	mov.u32 	%r103, sh;
	add.s32 	%r104, %r103, %r102;
	ld.shared.u32 	%r105, [%r104];
	setp.eq.s32 	%p30, %r105, -1;
	add.s32 	%r106, %r105, %r35;
	selp.b32 	%r111, -1, %r106, %p30;
	bra.uni 	$L__BB1_47;
$L__BB1_44:
	setp.eq.s32 	%p27, %r35, -1;
	@%p27 bra 	$L__BB1_47;
	shl.b32 	%r97, %r3, 2;
	mov.u32 	%r98, sh;
	add.s32 	%r99, %r98, %r97;
	ld.shared.u32 	%r37, [%r99];
	setp.eq.s32 	%p28, %r37, -1;
	@%p28 bra 	$L__BB1_47;
	add.s32 	%r100, %r37, %r35;
	min.s32 	%r111, %r111, %r100;
$L__BB1_47:
	st.global.u32 	[%rd2], %r111;
	ret;

}
	// .globl	_Z6apsp_3Piii
.visible .entry _Z6apsp_3Piii(
	.param .u64 .ptr .align 1 _Z6apsp_3Piii_param_0,
	.param .u32 _Z6apsp_3Piii_param_1,
	.param .u32 _Z6apsp_3Piii_param_2
)
{
	.reg .pred 	%p<58>;
	.reg .b32 	%r<160>;
	.reg .b64 	%rd<46>;

	ld.param.u64 	%rd8, [_Z6apsp_3Piii_param_0];
	ld.param.u32 	%r78, [_Z6apsp_3Piii_param_1];
	ld.param.u32 	%r79, [_Z6apsp_3Piii_param_2];
	cvta.to.global.u64 	%rd1, %rd8;
	mov.u32 	%r1, %tid.x;
	shr.s32 	%r80, %r78, 31;
	shr.u32 	%r81, %r80, 22;
	add.s32 	%r82, %r78, %r81;
	shr.s32 	%r83, %r82, 10;
	setp.lt.s32 	%p1, %r78, 1024;
	selp.u32 	%r84, 1, 0, %p1;
	add.s32 	%r2, %r83, %r84;
	setp.lt.s32 	%p2, %r2, 1;
	@%p2 bra 	$L__BB2_41;
	mul.lo.s32 	%r3, %r79, %r78;
	and.b32  	%r4, %r2, 7;
	setp.lt.u32 	%p3, %r2, 8;
	mov.b32 	%r148, 0;
	@%p3 bra 	$L__BB2_20;
	and.b32  	%r148, %r2, 2147483640;
	mov.b32 	%r146, 0;
$L__BB2_3:
	.pragma "nounroll";
	shl.b32 	%r87, %r146, 10;
	or.b32  	%r7, %r87, %r1;
	setp.ge.u32 	%p4, %r7, %r78;
	shl.b32 	%r88, %r7, 2;
	mov.u32 	%r89, sh;
	add.s32 	%r8, %r89, %r88;
	@%p4 bra 	$L__BB2_5;
	add.s32 	%r90, %r7, %r3;
	mul.wide.u32 	%rd9, %r90, 4;
	add.s64 	%rd10, %rd1, %rd9;
	ld.global.u32 	%r91, [%rd10];
	st.shared.u32 	[%r8], %r91;
$L__BB2_5:
	add.s32 	%r9, %r7, 1024;
	setp.ge.u32 	%p5, %r9, %r78;
	@%p5 bra 	$L__BB2_7;
	add.s32 	%r92, %r9, %r3;
	mul.wide.u32 	%rd11, %r92, 4;
	add.s64 	%rd12, %rd1, %rd11;
	ld.global.u32 	%r93, [%rd12];
	st.shared.u32 	[%r8+4096], %r93;
$L__BB2_7:
	add.s32 	%r10, %r7, 2048;
	setp.ge.u32 	%p6, %r10, %r78;
	@%p6 bra 	$L__BB2_9;
	add.s32 	%r94, %r10, %r3;
	mul.wide.u32 	%rd13, %r94, 4;
	add.s64 	%rd14, %rd1, %rd13;
	ld.global.u32 	%r95, [%rd14];
	st.shared.u32 	[%r8+8192], %r95;
$L__BB2_9:
	add.s32 	%r11, %r7, 3072;
	setp.ge.u32 	%p7, %r11, %r78;
	@%p7 bra 	$L__BB2_11;
	add.s32 	%r96, %r11, %r3;
	mul.wide.u32 	%rd15, %r96, 4;
	add.s64 	%rd16, %rd1, %rd15;
	ld.global.u32 	%r97, [%rd16];
	st.shared.u32 	[%r8+12288], %r97;
$L__BB2_11:
	add.s32 	%r12, %r7, 4096;
	setp.ge.u32 	%p8, %r12, %r78;
	@%p8 bra 	$L__BB2_13;
	add.s32 	%r98, %r12, %r3;
	mul.wide.u32 	%rd17, %r98, 4;
	add.s64 	%rd18, %rd1, %rd17;
	ld.global.u32 	%r99, [%rd18];
	st.shared.u32 	[%r8+16384], %r99;
$L__BB2_13:
	add.s32 	%r13, %r7, 5120;
	setp.ge.u32 	%p9, %r13, %r78;
	@%p9 bra 	$L__BB2_15;
	add.s32 	%r100, %r13, %r3;
	mul.wide.u32 	%rd19, %r100, 4;
	add.s64 	%rd20, %rd1, %rd19;
	ld.global.u32 	%r101, [%rd20];
	st.shared.u32 	[%r8+20480], %r101;
$L__BB2_15:
	add.s32 	%r14, %r7, 6144;
	setp.ge.u32 	%p10, %r14, %r78;
	@%p10 bra 	$L__BB2_17;
	add.s32 	%r102, %r14, %r3;
	mul.wide.u32 	%rd21, %r102, 4;
	add.s64 	%rd22, %rd1, %rd21;
	ld.global.u32 	%r103, [%rd22];
	st.shared.u32 	[%r8+24576], %r103;
$L__BB2_17:
	add.s32 	%r15, %r7, 7168;
	setp.ge.u32 	%p11, %r15, %r78;
	@%p11 bra 	$L__BB2_19;
	add.s32 	%r104, %r15, %r3;
	mul.wide.u32 	%rd23, %r104, 4;
	add.s64 	%rd24, %rd1, %rd23;
	ld.global.u32 	%r105, [%rd24];
	st.shared.u32 	[%r8+28672], %r105;
$L__BB2_19:
	add.s32 	%r146, %r146, 8;
	setp.ne.s32 	%p12, %r146, %r148;
	@%p12 bra 	$L__BB2_3;
$L__BB2_20:
	setp.eq.s32 	%p13, %r4, 0;
	@%p13 bra 	$L__BB2_41;
	and.b32  	%r18, %r2, 3;
	setp.lt.u32 	%p14, %r4, 4;
	@%p14 bra 	$L__BB2_31;
	shl.b32 	%r106, %r148, 10;
	or.b32  	%r19, %r106, %r1;
	setp.ge.u32 	%p15, %r19, %r78;
	shl.b32 	%r107, %r19, 2;
	mov.u32 	%r108, sh;
	add.s32 	%r20, %r108, %r107;
	@%p15 bra 	$L__BB2_24;
	add.s32 	%r109, %r19, %r3;
	mul.wide.u32 	%rd25, %r109, 4;
	add.s64 	%rd26, %rd1, %rd25;
	ld.global.u32 	%r110, [%rd26];
	st.shared.u32 	[%r20], %r110;
$L__BB2_24:
	add.s32 	%r21, %r19, 1024;
	setp.ge.u32 	%p16, %r21, %r78;
	@%p16 bra 	$L__BB2_26;
	add.s32 	%r111, %r21, %r3;
	mul.wide.u32 	%rd27, %r111, 4;
	add.s64 	%rd28, %rd1, %rd27;
	ld.global.u32 	%r112, [%rd28];
	st.shared.u32 	[%r20+4096], %r112;
$L__BB2_26:
	add.s32 	%r22, %r19, 2048;
	setp.ge.u32 	%p17, %r22, %r78;
	@%p17 bra 	$L__BB2_28;
	add.s32 	%r113, %r22, %r3;
	mul.wide.u32 	%rd29, %r113, 4;
	add.s64 	%rd30, %rd1, %rd29;
	ld.global.u32 	%r114, [%rd30];
	st.shared.u32 	[%r20+8192], %r114;
$L__BB2_28:
	add.s32 	%r23, %r19, 3072;
	setp.ge.u32 	%p18, %r23, %r78;
	@%p18 bra 	$L__BB2_30;
	add.s32 	%r115, %r23, %r3;
	mul.wide.u32 	%rd31, %r115, 4;
	add.s64 	%rd32, %rd1, %rd31;
	ld.global.u32 	%r116, [%rd32];
	st.shared.u32 	[%r20+12288], %r116;
$L__BB2_30:
	add.s32 	%r148, %r148, 4;
$L__BB2_31:
	setp.eq.s32 	%p19, %r18, 0;
	@%p19 bra 	$L__BB2_41;
	setp.eq.s32 	%p20, %r18, 1;
	@%p20 bra 	$L__BB2_38;
	shl.b32 	%r117, %r148, 10;
	or.b32  	%r26, %r117, %r1;
	setp.ge.u32 	%p21, %r26, %r78;
	shl.b32 	%r118, %r26, 2;
	mov.u32 	%r119, sh;
	add.s32 	%r27, %r119, %r118;
	@%p21 bra 	$L__BB2_35;
	add.s32 	%r120, %r26, %r3;
	mul.wide.u32 	%rd33, %r120, 4;
	add.s64 	%rd34, %rd1, %rd33;
	ld.global.u32 	%r121, [%rd34];
	st.shared.u32 	[%r27], %r121;
$L__BB2_35:
	add.s32 	%r28, %r26, 1024;
	setp.ge.u32 	%p22, %r28, %r78;
	@%p22 bra 	$L__BB2_37;
	add.s32 	%r122, %r28, %r3;
	mul.wide.u32 	%rd35, %r122, 4;
	add.s64 	%rd36, %rd1, %rd35;
	ld.global.u32 	%r123, [%rd36];
	st.shared.u32 	[%r27+4096], %r123;
$L__BB2_37:
	add.s32 	%r148, %r148, 2;
$L__BB2_38:
	and.b32  	%r124, %r2, 1;
	setp.eq.b32 	%p23, %r124, 1;
	not.pred 	%p24, %p23;
	@%p24 bra 	$L__BB2_41;
	shl.b32 	%r125, %r148, 10;
	or.b32  	%r31, %r125, %r1;
	setp.ge.u32 	%p25, %r31, %r78;
	@%p25 bra 	$L__BB2_41;
	add.s32 	%r126, %r31, %r3;
	mul.wide.u32 	%rd37, %r126, 4;
	add.s64 	%rd38, %rd1, %rd37;
	ld.global.u32 	%r127, [%rd38];
	shl.b32 	%r128, %r31, 2;
	mov.u32 	%r129, sh;
	add.s32 	%r130, %r129, %r128;
	st.shared.u32 	[%r130], %r127;
$L__BB2_41:
	bar.sync 	0;
	mul.lo.s32 	%r32, %r78, %r1;
	add.s32 	%r131, %r32, %r79;
	mul.wide.s32 	%rd39, %r131, 4;
	add.s64 	%rd40, %rd1, %rd39;
	ld.global.u32 	%r33, [%rd40];
	mov.u32 	%r132, %ctaid.x;
	mov.u32 	%r133, %ntid.x;
	mad.lo.s32 	%r134, %r132, %r133, %r1;
	setp.ge.u32 	%p26, %r134, %r78;
	setp.lt.s32 	%p27, %r78, 1;
	or.pred  	%p28, %p26, %p27;
	@%p28 bra 	$L__BB2_88;
	and.b32  	%r34, %r78, 3;
	setp.lt.u32 	%p29, %r78, 4;
	mov.b32 	%r156, 0;
	@%p29 bra 	$L__BB2_77;
	and.b32  	%r156, %r78, 2147483644;
	neg.s32 	%r151, %r156;
	mul.wide.u32 	%rd41, %r32, 4;
	add.s64 	%rd42, %rd41, %rd1;
	add.s64 	%rd44, %rd42, 8;
	mov.u32 	%r137, sh;
	add.s32 	%r150, %r137, 8;
$L__BB2_44:
	ld.global.u32 	%r39, [%rd44+-8];
	setp.ne.s32 	%p30, %r39, -1;
	@%p30 bra 	$L__BB2_48;
	setp.eq.s32 	%p33, %r33, -1;
	@%p33 bra 	$L__BB2_52;
	ld.shared.u32 	%r40, [%r150+-8];
	setp.eq.s32 	%p34, %r40, -1;
	@%p34 bra 	$L__BB2_52;
	add.s32 	%r152, %r40, %r33;
	bra.uni 	$L__BB2_51;
$L__BB2_48:
	setp.eq.s32 	%p31, %r33, -1;
	@%p31 bra 	$L__BB2_52;
	ld.shared.u32 	%r42, [%r150+-8];
	setp.eq.s32 	%p32, %r42, -1;
	@%p32 bra 	$L__BB2_52;
	add.s32 	%r138, %r42, %r33;
	min.s32 	%r152, %r39, %r138;
$L__BB2_51:
	st.global.u32 	[%rd44+-8], %r152;
$L__BB2_52:
	ld.global.u32 	%r45, [%rd44+-4];
	setp.eq.s32 	%p35, %r45, -1;
	@%p35 bra 	$L__BB2_56;
	setp.eq.s32 	%p36, %r33, -1;
	@%p36 bra 	$L__BB2_60;
	ld.shared.u32 	%r48, [%r150+-4];
	setp.eq.s32 	%p37, %r48, -1;
	@%p37 bra 	$L__BB2_60;
	add.s32 	%r139, %r48, %r33;
	min.s32 	%r153, %r45, %r139;
	bra.uni 	$L__BB2_59;
$L__BB2_56:
	setp.eq.s32 	%p38, %r33, -1;
	@%p38 bra 	$L__BB2_60;
	ld.shared.u32 	%r46, [%r150+-4];
	setp.eq.s32 	%p39, %r46, -1;
	@%p39 bra 	$L__BB2_60;
	add.s32 	%r153, %r46, %r33;
$L__BB2_59:
	st.global.u32 	[%rd44+-4], %r153;
$L__BB2_60:
	ld.global.u32 	%r51, [%rd44];
	setp.eq.s32 	%p40, %r51, -1;
	@%p40 bra 	$L__BB2_64;
	setp.eq.s32 	%p41, %r33, -1;
	@%p41 bra 	$L__BB2_68;
	ld.shared.u32 	%r54, [%r150];
	setp.eq.s32 	%p42, %r54, -1;
	@%p42 bra 	$L__BB2_68;
	add.s32 	%r140, %r54, %r33;
	min.s32 	%r154, %r51, %r140;
	bra.uni 	$L__BB2_67;
$L__BB2_64:
	setp.eq.s32 	%p43, %r33, -1;
	@%p43 bra 	$L__BB2_68;
	ld.shared.u32 	%r52, [%r150];
	setp.eq.s32 	%p44, %r52, -1;
	@%p44 bra 	$L__BB2_68;
	add.s32 	%r154, %r52, %r33;
$L__BB2_67:
	st.global.u32 	[%rd44], %r154;
$L__BB2_68:
	ld.global.u32 	%r57, [%rd44+4];
	setp.eq.s32 	%p45, %r57, -1;
	@%p45 bra 	$L__BB2_72;
	setp.eq.s32 	%p46, %r33, -1;
	@%p46 bra 	$L__BB2_76;
	ld.shared.u32 	%r60, [%r150+4];
	setp.eq.s32 	%p47, %r60, -1;
	@%p47 bra 	$L__BB2_76;
	add.s32 	%r141, %r60, %r33;
	min.s32 	%r155, %r57, %r141;
	bra.uni 	$L__BB2_75;
$L__BB2_72:
	setp.eq.s32 	%p48, %r33, -1;
	@%p48 bra 	$L__BB2_76;
	ld.shared.u32 	%r58, [%r150+4];
	setp.eq.s32 	%p49, %r58, -1;
	@%p49 bra 	$L__BB2_76;
	add.s32 	%r155, %r58, %r33;
$L__BB2_75:
	st.global.u32 	[%rd44+4], %r155;
$L__BB2_76:
	add.s32 	%r151, %r151, 4;
	add.s64 	%rd44, %rd44, 16;
	add.s32 	%r150, %r150, 16;
	setp.ne.s32 	%p50, %r151, 0;
	@%p50 bra 	$L__BB2_44;
$L__BB2_77:
	setp.eq.s32 	%p51, %r34, 0;
	@%p51 bra 	$L__BB2_88;
	shl.b32 	%r142, %r156, 2;
	mov.u32 	%r143, sh;
	add.s32 	%r158, %r143, %r142;
	add.s32 	%r144, %r156, %r32;
	mul.wide.u32 	%rd43, %r144, 4;
	add.s64 	%rd45, %rd1, %rd43;
	neg.s32 	%r157, %r34;
$L__BB2_79:
	.pragma "nounroll";
	ld.global.u32 	%r70, [%rd45];
	setp.eq.s32 	%p52, %r70, -1;
	@%p52 bra 	$L__BB2_83;
	setp.eq.s32 	%p53, %r33, -1;
	@%p53 bra 	$L__BB2_87;
	ld.shared.u32 	%r71, [%r158];
	setp.eq.s32 	%p54, %r71, -1;
	@%p54 bra 	$L__BB2_87;
	add.s32 	%r145, %r71, %r33;
	min.s32 	%r159, %r70, %r145;
	bra.uni 	$L__BB2_86;
$L__BB2_83:
	setp.eq.s32 	%p55, %r33, -1;
	@%p55 bra 	$L__BB2_87;
	ld.shared.u32 	%r72, [%r158];
	setp.eq.s32 	%p56, %r72, -1;
	@%p56 bra 	$L__BB2_87;
	add.s32 	%r159, %r72, %r33;
$L__BB2_86:
	st.global.u32 	[%rd45], %r159;
$L__BB2_87:
	add.s32 	%r158, %r158, 4;
	add.s64 	%rd45, %rd45, 4;
	add.s32 	%r157, %r157, 1;
	setp.ne.s32 	%p57, %r157, 0;
	@%p57 bra 	$L__BB2_79;
$L__BB2_88:
	ret;

}


// ===== COMPILED SASS (sm_100) =====

	.target	sm_100

	.elftype	@"ET_EXEC"


//--------------------- .note.nv.tkinfo           --------------------------
	.section	.note.nv.tkinfo,"",@"SHT_NOTE"
	.sectionflags	@"SHF_NOTE_NV_TKINFO"
	.tkinfo
        /*0018*/ 	.word	0x00000002
        /*0030*/ 	.string	""
        /*0030*/ 	.string	"ptxas"
        /*0030*/ 	.string	"Cuda compilation tools, release 13.0, V13.0.88"
        /*0030*/ 	.string	"Build cuda_13.0.r13.0/compiler.36424714_0"
        /*0030*/ 	.string	"-arch sm_100 -m 64 "



//--------------------- .note.nv.cuinfo           --------------------------
	.section	.note.nv.cuinfo,"",@"SHT_NOTE"
	.sectionflags	@"SHF_NOTE_NV_CUINFO"
        /*0018*/ 	.short	0x0002
        /*001a*/ 	.short	0x0064
        /*001c*/ 	.short	0x0082
	.zero		2


//--------------------- .nv.info                  --------------------------
	.section	.nv.info,"",@"SHT_CUDA_INFO"
	.align	4


	//----- nvinfo : EIATTR_REGCOUNT
	.align		4
        /*0000*/ 	.byte	0x04, 0x2f
        /*0002*/ 	.short	(.L_1 - .L_0)
	.align		4
.L_0:
        /*0004*/ 	.word	index@(_Z6apsp_1Piii)
        /*0008*/ 	.word	0x0000000e


	//----- nvinfo : EIATTR_FRAME_SIZE
	.align		4
.L_1:
        /*000c*/ 	.byte	0x04, 0x11
        /*000e*/ 	.short	(.L_3 - .L_2)
	.align		4
.L_2:
        /*0010*/ 	.word	index@(_Z6apsp_1Piii)
        /*0014*/ 	.word	0x00000000


	//----- nvinfo : EIATTR_REGCOUNT
	.align		4
.L_3:
        /*0018*/ 	.byte	0x04, 0x2f
        /*001a*/ 	.short	(.L_5 - .L_4)
	.align		4
.L_4:
        /*001c*/ 	.word	index@(_Z6apsp_2Piii)
        /*0020*/ 	.word	0x00000020


	//----- nvinfo : EIATTR_FRAME_SIZE
	.align		4
.L_5:
        /*0024*/ 	.byte	0x04, 0x11
        /*0026*/ 	.short	(.L_7 - .L_6)
	.align		4
.L_6:
        /*0028*/ 	.word	index@(_Z6apsp_2Piii)
        /*002c*/ 	.word	0x00000000


	//----- nvinfo : EIATTR_REGCOUNT
	.align		4
.L_7:
        /*0030*/ 	.byte	0x04, 0x2f
        /*0032*/ 	.short	(.L_9 - .L_8)
	.align		4
.L_8:
        /*0034*/ 	.word	index@(_Z6apsp_3Piii)
        /*0038*/ 	.word	0x0000001e


	//----- nvinfo : EIATTR_FRAME_SIZE
	.align		4
.L_9:
        /*003c*/ 	.byte	0x04, 0x11
        /*003e*/ 	.short	(.L_11 - .L_10)
	.align		4
.L_10:
        /*0040*/ 	.word	index@(_Z6apsp_3Piii)
        /*0044*/ 	.word	0x00000000


	//----- nvinfo : EIATTR_MIN_STACK_SIZE
	.align		4
.L_11:
        /*0048*/ 	.byte	0x04, 0x12
        /*004a*/ 	.short	(.L_13 - .L_12)
	.align		4
.L_12:
        /*004c*/ 	.word	index@(_Z6apsp_3Piii)
        /*0050*/ 	.word	0x00000000


	//----- nvinfo : EIATTR_MIN_STACK_SIZE
	.align		4
.L_13:
        /*0054*/ 	.byte	0x04, 0x12
        /*0056*/ 	.short	(.L_15 - .L_14)
	.align		4
.L_14:
        /*0058*/ 	.word	index@(_Z6apsp_2Piii)
        /*005c*/ 	.word	0x00000000


	//----- nvinfo : EIATTR_MIN_STACK_SIZE
	.align		4
.L_15:
        /*0060*/ 	.byte	0x04, 0x12
        /*0062*/ 	.short	(.L_17 - .L_16)
	.align		4
.L_16:
        /*0064*/ 	.word	index@(_Z6apsp_1Piii)
        /*0068*/ 	.word	0x00000000
.L_17:


//--------------------- .nv.compat                --------------------------
	.section	.nv.compat,"",@"SHT_CUDA_COMPAT_INFO"
	.align	4
        /*0000*/ 	.byte	0x02, 0x09, 0x00, 0x00, 0x02, 0x02, 0x01, 0x00, 0x02, 0x05, 0x05, 0x00, 0x03, 0x07, 0x01, 0x01
        /*0010*/ 	.byte	0x02, 0x03, 0x00, 0x00, 0x02, 0x06, 0x01, 0x00, 0x04, 0x0b, 0x08, 0x00, 0x09, 0x00, 0x00, 0x00
        /*0020*/ 	.byte	0x00, 0x00, 0x00, 0x00


//--------------------- .nv.info._Z6apsp_3Piii    --------------------------
	.section	.nv.info._Z6apsp_3Piii,"",@"SHT_CUDA_INFO"
	.sectionflags	@""
	.align	4


	//----- nvinfo : EIATTR_CUDA_API_VERSION
	.align		4
        /*0000*/ 	.byte	0x04, 0x37
        /*0002*/ 	.short	(.L_19 - .L_18)
.L_18:
        /*0004*/ 	.word	0x00000082


	//----- nvinfo : EIATTR_KPARAM_INFO
	.align		4
.L_19:
        /*0008*/ 	.byte	0x04, 0x17
        /*000a*/ 	.short	(.L_21 - .L_20)
.L_20:
        /*000c*/ 	.word	0x00000000
        /*0010*/ 	.short	0x0002
        /*0012*/ 	.short	0x000c
        /*0014*/ 	.byte	0x00, 0xf0, 0x11, 0x00


	//----- nvinfo : EIATTR_KPARAM_INFO
	.align		4
.L_21:
        /*0018*/ 	.byte	0x04, 0x17
        /*001a*/ 	.short	(.L_23 - .L_22)
.L_22:
        /*001c*/ 	.word	0x00000000
        /*0020*/ 	.short	0x0001
        /*0022*/ 	.short	0x0008
        /*0024*/ 	.byte	0x00, 0xf0, 0x11, 0x00


	//----- nvinfo : EIATTR_KPARAM_INFO
	.align		4
.L_23:
        /*0028*/ 	.byte	0x04, 0x17
        /*002a*/ 	.short	(.L_25 - .L_24)
.L_24:
        /*002c*/ 	.word	0x00000000
        /*0030*/ 	.short	0x0000
        /*0032*/ 	.short	0x0000
        /*0034*/ 	.byte	0x00, 0xf5, 0x21, 0x00


	//----- nvinfo : EIATTR_SPARSE_MMA_MASK
	.align		4
.L_25:
        /*0038*/ 	.byte	0x03, 0x50
        /*003a*/ 	.short	0x0000


	//----- nvinfo : EIATTR_MAXREG_COUNT
	.align		4
        /*003c*/ 	.byte	0x03, 0x1b
        /*003e*/ 	.short	0x00ff


	//----- nvinfo : EIATTR_NUM_BARRIERS
	.align		4
        /*0040*/ 	.byte	0x02, 0x4c
        /*0042*/ 	.byte	0x01
	.zero		1


	//----- nvinfo : EIATTR_MERCURY_ISA_VERSION
	.align		4
        /*0044*/ 	.byte	0x03, 0x5f
        /*0046*/ 	.short	0x0101


	//----- nvinfo : EIATTR_VRC_CTA_INIT_COUNT
	.align		4
        /*0048*/ 	.byte	0x02, 0x4a
	.zero		1
	.zero		1


	//----- nvinfo : EIATTR_EXIT_INSTR_OFFSETS
	.align		4
        /*004c*/ 	.byte	0x04, 0x1c
        /*004e*/ 	.short	(.L_27 - .L_26)


	//   ....[0]....
.L_26:
        /*0050*/ 	.word	0x00000ba0


	//   ....[1]....
        /*0054*/ 	.word	0x00001370


	//   ....[2]....
        /*0058*/ 	.word	0x00001600


	//----- nvinfo : EIATTR_CRS_STACK_SIZE
	.align		4
.L_27:
        /*005c*/ 	.byte	0x04, 0x1e
        /*005e*/ 	.short	(.L_29 - .L_28)
.L_28:
        /*0060*/ 	.word	0x00000000


	//----- nvinfo : EIATTR_CBANK_PARAM_SIZE
	.align		4
.L_29:
        /*0064*/ 	.byte	0x03, 0x19
        /*0066*/ 	.short	0x0010


	//----- nvinfo : EIATTR_PARAM_CBANK
	.align		4
        /*0068*/ 	.byte	0x04, 0x0a
        /*006a*/ 	.short	(.L_31 - .L_30)
	.align		4
.L_30:
        /*006c*/ 	.word	index@(.nv.constant0._Z6apsp_3Piii)
        /*0070*/ 	.short	0x0380
        /*0072*/ 	.short	0x0010


	//----- nvinfo : EIATTR_SW_WAR
	.align		4
.L_31:
        /*0074*/ 	.byte	0x04, 0x36
        /*0076*/ 	.short	(.L_33 - .L_32)
.L_32:
        /*0078*/ 	.word	0x00000008
.L_33:


//--------------------- .nv.info._Z6apsp_2Piii    --------------------------
	.section	.nv.info._Z6apsp_2Piii,"",@"SHT_CUDA_INFO"
	.sectionflags	@""
	.align	4


	//----- nvinfo : EIATTR_CUDA_API_VERSION
	.align		4
        /*0000*/ 	.byte	0x04, 0x37
        /*0002*/ 	.short	(.L_35 - .L_34)
.L_34:
        /*0004*/ 	.word	0x00000082


	//----- nvinfo : EIATTR_KPARAM_INFO
	.align		4
.L_35:
        /*0008*/ 	.byte	0x04, 0x17
        /*000a*/ 	.short	(.L_37 - .L_36)
.L_36:
        /*000c*/ 	.word	0x00000000
        /*0010*/ 	.short	0x0002
        /*0012*/ 	.short	0x000c
        /*0014*/ 	.byte	0x00, 0xf0, 0x11, 0x00


	//----- nvinfo : EIATTR_KPARAM_INFO
	.align		4
.L_37:
        /*0018*/ 	.byte	0x04, 0x17
        /*001a*/ 	.short	(.L_39 - .L_38)
.L_38:
        /*001c*/ 	.word	0x00000000
        /*0020*/ 	.short	0x0001
        /*0022*/ 	.short	0x0008
        /*0024*/ 	.byte	0x00, 0xf0, 0x11, 0x00


	//----- nvinfo : EIATTR_KPARAM_INFO
	.align		4
.L_39:
        /*0028*/ 	.byte	0x04, 0x17
        /*002a*/ 	.short	(.L_41 - .L_40)
.L_40:
        /*002c*/ 	.word	0x00000000
        /*0030*/ 	.short	0x0000
        /*0032*/ 	.short	0x0000
        /*0034*/ 	.byte	0x00, 0xf5, 0x21, 0x00


	//----- nvinfo : EIATTR_SPARSE_MMA_MASK
	.align		4
.L_41:
        /*0038*/ 	.byte	0x03, 0x50
        /*003a*/ 	.short	0x0000


	//----- nvinfo : EIATTR_MAXREG_COUNT
	.align		4
        /*003c*/ 	.byte	0x03, 0x1b
        /*003e*/ 	.short	0x00ff


	//----- nvinfo : EIATTR_NUM_BARRIERS
	.align		4
        /*0040*/ 	.byte	0x02, 0x4c
        /*0042*/ 	.byte	0x01
	.zero		1


	//----- nvinfo : EIATTR_MERCURY_ISA_VERSION
	.align		4
        /*0044*/ 	.byte	0x03, 0x5f
        /*0046*/ 	.short	0x0101


	//----- nvinfo : EIATTR_VRC_CTA_INIT_COUNT
	.align		4
        /*0048*/ 	.byte	0x02, 0x4a
	.zero		1
	.zero		1


	//----- nvinfo : EIATTR_EXIT_INSTR_OFFSETS
	.align		4
        /*004c*/ 	.byte	0x04, 0x1c
        /*004e*/ 	.short	(.L_43 - .L_42)


	//   ....[0]....
.L_42:
        /*0050*/ 	.word	0x00000ee0


	//----- nvinfo : EIATTR_CRS_STACK_SIZE
	.align		4
.L_43:
        /*0054*/ 	.byte	0x04, 0x1e
        /*0056*/ 	.short	(.L_45 - .L_44)
.L_44:
        /*0058*/ 	.word	0x00000000


	//----- nvinfo : EIATTR_CBANK_PARAM_SIZE
	.align		4
.L_45:
        /*005c*/ 	.byte	0x03, 0x19
        /*005e*/ 	.short	0x0010


	//----- nvinfo : EIATTR_PARAM_CBANK
	.align		4
        /*0060*/ 	.byte	0x04, 0x0a
        /*0062*/ 	.short	(.L_47 - .L_46)
	.align		4
.L_46:
        /*0064*/ 	.word	index@(.nv.constant0._Z6apsp_2Piii)
        /*0068*/ 	.short	0x0380
        /*006a*/ 	.short	0x0010


	//----- nvinfo : EIATTR_SW_WAR
	.align		4
.L_47:
        /*006c*/ 	.byte	0x04, 0x36
        /*006e*/ 	.short	(.L_49 - .L_48)
.L_48:
        /*0070*/ 	.word	0x00000008
.L_49:


//--------------------- .nv.info._Z6apsp_1Piii    --------------------------
	.section	.nv.info._Z6apsp_1Piii,"",@"SHT_CUDA_INFO"
	.sectionflags	@""
	.align	4


	//----- nvinfo : EIATTR_CUDA_API_VERSION
	.align		4
        /*0000*/ 	.byte	0x04, 0x37
        /*0002*/ 	.short	(.L_51 - .L_50)
.L_50:
        /*0004*/ 	.word	0x00000082


	//----- nvinfo : EIATTR_KPARAM_INFO
	.align		4
.L_51:
        /*0008*/ 	.byte	0x04, 0x17
        /*000a*/ 	.short	(.L_53 - .L_52)
.L_52:
        /*000c*/ 	.word	0x00000000
        /*0010*/ 	.short	0x0002
        /*0012*/ 	.short	0x000c
        /*0014*/ 	.byte	0x00, 0xf0, 0x11, 0x00


	//----- nvinfo : EIATTR_KPARAM_INFO
	.align		4
.L_53:
        /*0018*/ 	.byte	0x04, 0x17
        /*001a*/ 	.short	(.L_55 - .L_54)
.L_54:
        /*001c*/ 	.word	0x00000000
        /*0020*/ 	.short	0x0001
        /*0022*/ 	.short	0x0008
        /*0024*/ 	.byte	0x00, 0xf0, 0x11, 0x00


	//----- nvinfo : EIATTR_KPARAM_INFO
	.align		4
.L_55:
        /*0028*/ 	.byte	0x04, 0x17
        /*002a*/ 	.short	(.L_57 - .L_56)
.L_56:
        /*002c*/ 	.word	0x00000000
        /*0030*/ 	.short	0x0000
        /*0032*/ 	.short	0x0000
        /*0034*/ 	.byte	0x00, 0xf5, 0x21, 0x00


	//----- nvinfo : EIATTR_SPARSE_MMA_MASK
	.align		4
.L_57:
        /*0038*/ 	.byte	0x03, 0x50
        /*003a*/ 	.short	0x0000


	//----- nvinfo : EIATTR_MAXREG_COUNT
	.align		4
        /*003c*/ 	.byte	0x03, 0x1b
        /*003e*/ 	.short	0x00ff


	//----- nvinfo : EIATTR_MERCURY_ISA_VERSION
	.align		4
        /*0040*/ 	.byte	0x03, 0x5f
        /*0042*/ 	.short	0x0101


	//----- nvinfo : EIATTR_VRC_CTA_INIT_COUNT
	.align		4
        /*0044*/ 	.byte	0x02, 0x4a
	.zero		1
	.zero		1


	//----- nvinfo : EIATTR_EXIT_INSTR_OFFSETS
	.align		4
        /*0048*/ 	.byte	0x04, 0x1c
        /*004a*/ 	.short	(.L_59 - .L_58)


	//   ....[0]....
.L_58:
        /*004c*/ 	.word	0x00000290


	//   ....[1]....
        /*0050*/ 	.word	0x000002c0


	//   ....[2]....
        /*0054*/ 	.word	0x000002f0


	//   ....[3]....
        /*0058*/ 	.word	0x00000310


	//   ....[4]....
        /*005c*/ 	.word	0x00000340


	//   ....[5]....
        /*0060*/ 	.word	0x00000370


	//   ....[6]....
        /*0064*/ 	.word	0x00000390


	//----- nvinfo : EIATTR_CRS_STACK_SIZE
	.align		4
.L_59:
        /*0068*/ 	.byte	0x04, 0x1e
        /*006a*/ 	.short	(.L_61 - .L_60)
.L_60:
        /*006c*/ 	.word	0x00000000


	//----- nvinfo : EIATTR_CBANK_PARAM_SIZE
	.align		4
.L_61:
        /*0070*/ 	.byte	0x03, 0x19
        /*0072*/ 	.short	0x0010


	//----- nvinfo : EIATTR_PARAM_CBANK
	.align		4
        /*0074*/ 	.byte	0x04, 0x0a
        /*0076*/ 	.short	(.L_63 - .L_62)
	.align		4
.L_62:
        /*0078*/ 	.word	index@(.nv.constant0._Z6apsp_1Piii)
        /*007c*/ 	.short	0x0380
        /*007e*/ 	.short	0x0010


	//----- nvinfo : EIATTR_SW_WAR
	.align		4
.L_63:
        /*0080*/ 	.byte	0x04, 0x36
        /*0082*/ 	.short	(.L_65 - .L_64)
.L_64:
        /*0084*/ 	.word	0x00000008
.L_65:


//--------------------- .nv.callgraph             --------------------------
	.section	.nv.callgraph,"",@"SHT_CUDA_CALLGRAPH"
	.align	4
	.sectionentsize	8
	.align		4
        /*0000*/ 	.word	0x00000000
	.align		4
        /*0004*/ 	.word	0xffffffff
	.align		4
        /*0008*/ 	.word	0x00000000
	.align		4
        /*000c*/ 	.word	0xfffffffe
	.align		4
        /*0010*/ 	.word	0x00000000
	.align		4
        /*0014*/ 	.word	0xfffffffd
	.align		4
        /*0018*/ 	.word	0x00000000
	.align		4
        /*001c*/ 	.word	0xfffffffc


//--------------------- .text._Z6apsp_3Piii       --------------------------
	.section	.text._Z6apsp_3Piii,"ax",@progbits
	.align	128
        .global         _Z6apsp_3Piii
        .type           _Z6apsp_3Piii,@function
        .size           _Z6apsp_3Piii,(.L_x_47 - _Z6apsp_3Piii)
        .other          _Z6apsp_3Piii,@"STO_CUDA_ENTRY STV_DEFAULT"
_Z6apsp_3Piii:
.text._Z6apsp_3Piii:
[----:B------:R-:W-:Y:S01]  /*0000*/  LDC R1, c[0x0][0x37c] ;  /* 0x0000df00ff017b82 */ /* 0x000fe20000000800 */
[----:B------:R-:W0:Y:S01]  /*0010*/  LDCU UR4, c[0x0][0x388] ;  /* 0x00007100ff0477ac */ /* 0x000e220008000800 */
[----:B------:R-:W1:Y:S01]  /*0020*/  S2R R0, SR_TID.X ;  /* 0x0000000000007919 */ /* 0x000e620000002100 */
[----:B------:R-:W2:Y:S01]  /*0030*/  LDCU.64 UR8, c[0x0][0x358] ;  /* 0x00006b00ff0877ac */ /* 0x000ea20008000a00 */
[----:B0-----:R-:W-:-:S05]  /*0040*/  IMAD.U32 R15, RZ, RZ, UR4 ;  /* 0x00000004ff0f7e24 */ /* 0x001fca000f8e00ff */
[----:B------:R-:W-:Y:S02]  /*0050*/  ISETP.GE.AND P0, PT, R15, 0x400, PT ;  /* 0x000004000f00780c */ /* 0x000fe40003f06270 */
[----:B------:R-:W-:-:S04]  /*0060*/  SHF.R.S32.HI R2, RZ, 0x1f, R15 ;  /* 0x0000001fff027819 */ /* 0x000fc8000001140f */
[----:B------:R-:W-:-:S04]  /*0070*/  LEA.HI R2, R2, R15, RZ, 0xa ;  /* 0x0000000f02027211 */ /* 0x000fc800078f50ff */
[----:B------:R-:W-:Y:S02]  /*0080*/  SHF.R.S32.HI R3, RZ, 0xa, R2 ;  /* 0x0000000aff037819 */ /* 0x000fe40000011402 */
[----:B------:R-:W-:-:S03]  /*0090*/  LEA.HI.SX32 R12, R2, 0x1, 0x16 ;  /* 0x00000001020c7811 */ /* 0x000fc600078fb2ff */
[----:B------:R-:W-:-:S05]  /*00a0*/  @P0 IMAD.MOV R12, RZ, RZ, R3 ;  /* 0x000000ffff0c0224 */ /* 0x000fca00078e0203 */
[----:B------:R-:W-:-:S13]  /*00b0*/  ISETP.GE.AND P0, PT, R12, 0x1, PT ;  /* 0x000000010c00780c */ /* 0x000fda0003f06270 */
[----:B-12---:R-:W-:Y:S05]  /*00c0*/  @!P0 BRA `(.L_x_0) ;  /* 0x00000008009c8947 */ /* 0x006fea0003800000 */
[C---:B------:R-:W-:Y:S01]  /*00d0*/  ISETP.GE.U32.AND P1, PT, R12.reuse, 0x8, PT ;  /* 0x000000080c00780c */ /* 0x040fe20003f26070 */
[----:B------:R-:W-:Y:S01]  /*00e0*/  IMAD.MOV.U32 R13, RZ, RZ, RZ ;  /* 0x000000ffff0d7224 */ /* 0x000fe200078e00ff */
[----:B------:R-:W-:-:S04]  /*00f0*/  LOP3.LUT R19, R12, 0x7, RZ, 0xc0, !PT ;  /* 0x000000070c137812 */ /* 0x000fc800078ec0ff */
[----:B------:R-:W-:-:S07]  /*0100*/  ISETP.NE.AND P0, PT, R19, RZ, PT ;  /* 0x000000ff1300720c */ /* 0x000fce0003f05270 */
[----:B------:R-:W-:Y:S06]  /*0110*/  @!P1 BRA `(.L_x_1) ;  /* 0x00000004002c9947 */ /* 0x000fec0003800000 */
[----:B------:R-:W0:Y:S01]  /*0120*/  S2UR UR5, SR_CgaCtaId ;  /* 0x00000000000579c3 */ /* 0x000e220000008800 */
[----:B------:R-:W-:Y:S01]  /*0130*/  UMOV UR4, 0x400 ;  /* 0x0000040000047882 */ /* 0x000fe20000000000 */
[----:B------:R-:W-:-:S06]  /*0140*/  LOP3.LUT R13, R12, 0x7ffffff8, RZ, 0xc0, !PT ;  /* 0x7ffffff80c0d7812 */ /* 0x000fcc00078ec0ff */
[----:B------:R-:W1:Y:S01]  /*0150*/  LDC R15, c[0x0][0x388] ;  /* 0x0000e200ff0f7b82 */ /* 0x000e620000000800 */
[----:B0-----:R-:W-:-:S03]  /*0160*/  ULEA UR5, UR5, UR4, 0x18 ;  /* 0x0000000405057291 */ /* 0x001fc6000f8ec0ff */
[----:B------:R-:W-:-:S09]  /*0170*/  UMOV UR4, URZ ;  /* 0x000000ff00047c82 */ /* 0x000fd20008000000 */
.L_x_2:
[----:B------:R-:W-:-:S06]  /*0180*/  USHF.L.U32 UR6, UR4, 0xa, URZ ;  /* 0x0000000a04067899 */ /* 0x000fcc00080006ff */
[----:B------:R-:W-:-:S05]  /*0190*/  LOP3.LUT R16, R0, UR6, RZ, 0xfc, !PT ;  /* 0x0000000600107c12 */ /* 0x000fca000f8efcff */
[C---:B------:R-:W-:Y:S02]  /*01a0*/  VIADD R6, R16.reuse, 0x400 ;  /* 0x0000040010067836 */ /* 0x040fe40000000000 */
[----:B------:R-:W-:-:S03]  /*01b0*/  VIADD R8, R16, 0x800 ;  /* 0x0000080010087836 */ /* 0x000fc60000000000 */
[-C--:B-1----:R-:W-:Y:S02]  /*01c0*/  ISETP.GE.U32.AND P3, PT, R6, R15.reuse, PT ;  /* 0x0000000f0600720c */ /* 0x082fe40003f66070 */
[----:B------:R-:W-:-:S11]  /*01d0*/  ISETP.GE.U32.AND P4, PT, R8, R15, PT ;  /* 0x0000000f0800720c */ /* 0x000fd60003f86070 */
[----:B0-----:R-:W0:Y:S08]  /*01e0*/  @!P3 LDC R7, c[0x0][0x38c] ;  /* 0x0000e300ff07bb82 */ /* 0x001e300000000800 */
[----:B------:R-:W1:Y:S08]  /*01f0*/  @!P4 LDC R9, c[0x0][0x38c] ;  /* 0x0000e300ff09cb82 */ /* 0x000e700000000800 */
[----:B------:R-:W2:Y:S08]  /*0200*/  @!P3 LDC.64 R4, c[0x0][0x380] ;  /* 0x0000e000ff04bb82 */ /* 0x000eb00000000a00 */
[----:B------:R-:W3:Y:S01]  /*0210*/  @!P4 LDC.64 R2, c[0x0][0x380] ;  /* 0x0000e000ff02cb82 */ /* 0x000ee20000000a00 */
[----:B0-----:R-:W-:-:S02]  /*0220*/  @!P3 IMAD R7, R15, R7, R6 ;  /* 0x000000070f07b224 */ /* 0x001fc400078e0206 */
[----:B-1----:R-:W-:Y:S02]  /*0230*/  @!P4 IMAD R9, R15, R9, R8 ;  /* 0x000000090f09c224 */ /* 0x002fe400078e0208 */
[----:B--2---:R-:W-:-:S06]  /*0240*/  @!P3 IMAD.WIDE.U32 R6, R7, 0x4, R4 ;  /* 0x000000040706b825 */ /* 0x004fcc00078e0004 */
[----:B------:R-:W2:Y:S01]  /*0250*/  @!P3 LDG.E R7, desc[UR8][R6.64] ;  /* 0x000000080607b981 */ /* 0x000ea2000c1e1900 */
[----:B---3--:R-:W-:-:S06]  /*0260*/  @!P4 IMAD.WIDE.U32 R8, R9, 0x4, R2 ;  /* 0x000000040908c825 */ /* 0x008fcc00078e0002 */
[----:B------:R-:W3:Y:S01]  /*0270*/  @!P4 LDG.E R9, desc[UR8][R8.64] ;  /* 0x000000080809c981 */ /* 0x000ee2000c1e1900 */
[C---:B------:R-:W-:Y:S02]  /*0280*/  VIADD R10, R16.reuse, 0xc00 ;  /* 0x00000c00100a7836 */ /* 0x040fe40000000000 */
[----:B------:R-:W-:-:S03]  /*0290*/  VIADD R26, R16, 0x1000 ;  /* 0x00001000101a7836 */ /* 0x000fc60000000000 */
[-C--:B------:R-:W-:Y:S02]  /*02a0*/  ISETP.GE.U32.AND P1, PT, R10, R15.reuse, PT ;  /* 0x0000000f0a00720c */ /* 0x080fe40003f26070 */
[----:B------:R-:W-:-:S11]  /*02b0*/  ISETP.GE.U32.AND P2, PT, R26, R15, PT ;  /* 0x0000000f1a00720c */ /* 0x000fd60003f46070 */
[----:B------:R-:W0:Y:S08]  /*02c0*/  @!P1 LDC R25, c[0x0][0x38c] ;  /* 0x0000e300ff199b82 */ /* 0x000e300000000800 */
[----:B------:R-:W1:Y:S01]  /*02d0*/  @!P1 LDC.64 R4, c[0x0][0x380] ;  /* 0x0000e000ff049b82 */ /* 0x000e620000000a00 */
[----:B------:R-:W-:-:S07]  /*02e0*/  LEA R14, R16, UR5, 0x2 ;  /* 0x00000005100e7c11 */ /* 0x000fce000f8e10ff */
[----:B------:R-:W4:Y:S01]  /*02f0*/  @!P2 LDC R11, c[0x0][0x38c] ;  /* 0x0000e300ff0bab82 */ /* 0x000f220000000800 */
[C---:B------:R-:W-:Y:S02]  /*0300*/  VIADD R22, R16.reuse, 0x1400 ;  /* 0x0000140010167836 */ /* 0x040fe40000000000 */
[C---:B------:R-:W-:Y:S02]  /*0310*/  VIADD R20, R16.reuse, 0x1800 ;  /* 0x0000180010147836 */ /* 0x040fe40000000000 */
[----:B------:R-:W-:-:S03]  /*0320*/  VIADD R18, R16, 0x1c00 ;  /* 0x00001c0010127836 */ /* 0x000fc60000000000 */
[----:B------:R-:W5:Y:S01]  /*0330*/  @!P2 LDC.64 R2, c[0x0][0x380] ;  /* 0x0000e000ff02ab82 */ /* 0x000f620000000a00 */
[-C--:B------:R-:W-:Y:S02]  /*0340*/  ISETP.GE.U32.AND P5, PT, R20, R15.reuse, PT ;  /* 0x0000000f1400720c */ /* 0x080fe40003fa6070 */
[----:B------:R-:W-:Y:S01]  /*0350*/  ISETP.GE.U32.AND P6, PT, R18, R15, PT ;  /* 0x0000000f1200720c */ /* 0x000fe20003fc6070 */
[----:B0-----:R-:W-:-:S04]  /*0360*/  @!P1 IMAD R25, R15, R25, R10 ;  /* 0x000000190f199224 */ /* 0x001fc800078e020a */
[----:B-1----:R-:W-:-:S05]  /*0370*/  @!P1 IMAD.WIDE.U32 R24, R25, 0x4, R4 ;  /* 0x0000000419189825 */ /* 0x002fca00078e0004 */
[----:B------:R0:W3:Y:S01]  /*0380*/  @!P1 LDG.E R17, desc[UR8][R24.64] ;  /* 0x0000000818119981 */ /* 0x0000e2000c1e1900 */
[----:B----4-:R-:W-:Y:S02]  /*0390*/  @!P2 IMAD R5, R15, R11, R26 ;  /* 0x0000000b0f05a224 */ /* 0x010fe400078e021a */
[----:B------:R-:W1:Y:S08]  /*03a0*/  @!P6 LDC R27, c[0x0][0x38c] ;  /* 0x0000e300ff1beb82 */ /* 0x000e700000000800 */
[----:B------:R-:W0:Y:S01]  /*03b0*/  @!P5 LDC R26, c[0x0][0x38c] ;  /* 0x0000e300ff1adb82 */ /* 0x000e220000000800 */
[----:B-----5:R-:W-:-:S06]  /*03c0*/  @!P2 IMAD.WIDE.U32 R2, R5, 0x4, R2 ;  /* 0x000000040502a825 */ /* 0x020fcc00078e0002 */
[----:B------:R-:W4:Y:S01]  /*03d0*/  @!P2 LDG.E R3, desc[UR8][R2.64] ;  /* 0x000000080203a981 */ /* 0x000f22000c1e1900 */
[C---:B-1----:R-:W-:Y:S02]  /*03e0*/  @!P6 IMAD R27, R15.reuse, R27, R18 ;  /* 0x0000001b0f1be224 */ /* 0x042fe400078e0212 */
[----:B0-----:R-:W-:Y:S01]  /*03f0*/  @!P5 IMAD R25, R15, R26, R20 ;  /* 0x0000001a0f19d224 */ /* 0x001fe200078e0214 */
[----:B--2---:R0:W-:Y:S01]  /*0400*/  @!P3 STS [R14+0x1000], R7 ;  /* 0x001000070e00b388 */ /* 0x0041e20000000800 */
[----:B------:R-:W-:-:S03]  /*0410*/  ISETP.GE.U32.AND P3, PT, R16, R15, PT ;  /* 0x0000000f1000720c */ /* 0x000fc60003f66070 */
[----:B---3--:R1:W-:Y:S01]  /*0420*/  @!P4 STS [R14+0x2000], R9 ;  /* 0x002000090e00c388 */ /* 0x0083e20000000800 */
[----:B------:R-:W-:Y:S01]  /*0430*/  ISETP.GE.U32.AND P4, PT, R22, R15, PT ;  /* 0x0000000f1600720c */ /* 0x000fe20003f86070 */
[----:B0-----:R-:W0:Y:S08]  /*0440*/  @!P6 LDC.64 R6, c[0x0][0x380] ;  /* 0x0000e000ff06eb82 */ /* 0x001e300000000a00 */
[----:B------:R-:W2:Y:S08]  /*0450*/  @!P3 LDC R21, c[0x0][0x38c] ;  /* 0x0000e300ff15bb82 */ /* 0x000eb00000000800 */
[----:B------:R-:W3:Y:S08]  /*0460*/  @!P4 LDC R23, c[0x0][0x38c] ;  /* 0x0000e300ff17cb82 */ /* 0x000ef00000000800 */
[----:B------:R-:W5:Y:S08]  /*0470*/  @!P4 LDC.64 R10, c[0x0][0x380] ;  /* 0x0000e000ff0acb82 */ /* 0x000f700000000a00 */
[----:B-1----:R-:W1:Y:S08]  /*0480*/  @!P5 LDC.64 R8, c[0x0][0x380] ;  /* 0x0000e000ff08db82 */ /* 0x002e700000000a00 */
[----:B------:R-:W1:Y:S01]  /*0490*/  @!P3 LDC.64 R4, c[0x0][0x380] ;  /* 0x0000e000ff04bb82 */ /* 0x000e620000000a00 */
[----:B---3--:R-:W-:-:S02]  /*04a0*/  @!P4 IMAD R23, R15, R23, R22 ;  /* 0x000000170f17c224 */ /* 0x008fc400078e0216 */
[----:B--2---:R-:W-:Y:S02]  /*04b0*/  @!P3 IMAD R21, R15, R21, R16 ;  /* 0x000000150f15b224 */ /* 0x004fe400078e0210 */
[----:B0-----:R-:W-:-:S04]  /*04c0*/  @!P6 IMAD.WIDE.U32 R6, R27, 0x4, R6 ;  /* 0x000000041b06e825 */ /* 0x001fc800078e0006 */
[----:B-----5:R-:W-:Y:S02]  /*04d0*/  @!P4 IMAD.WIDE.U32 R10, R23, 0x4, R10 ;  /* 0x00000004170ac825 */ /* 0x020fe400078e000a */
[----:B------:R-:W2:Y:S04]  /*04e0*/  @!P6 LDG.E R7, desc[UR8][R6.64] ;  /* 0x000000080607e981 */ /* 0x000ea8000c1e1900 */
[----:B------:R-:W3:Y:S01]  /*04f0*/  @!P4 LDG.E R11, desc[UR8][R10.64] ;  /* 0x000000080a0bc981 */ /* 0x000ee2000c1e1900 */
[----:B-1----:R-:W-:-:S06]  /*0500*/  @!P5 IMAD.WIDE.U32 R8, R25, 0x4, R8 ;  /* 0x000000041908d825 */ /* 0x002fcc00078e0008 */
[----:B------:R-:W5:Y:S01]  /*0510*/  @!P5 LDG.E R9, desc[UR8][R8.64] ;  /* 0x000000080809d981 */ /* 0x000f62000c1e1900 */
[----:B------:R-:W-:-:S06]  /*0520*/  @!P3 IMAD.WIDE.U32 R4, R21, 0x4, R4 ;  /* 0x000000041504b825 */ /* 0x000fcc00078e0004 */
[----:B------:R-:W5:Y:S01]  /*0530*/  @!P3 LDG.E R5, desc[UR8][R4.64] ;  /* 0x000000080405b981 */ /* 0x000f62000c1e1900 */
[----:B------:R-:W-:-:S03]  /*0540*/  UIADD3 UR4, UPT, UPT, UR4, 0x8, URZ ;  /* 0x0000000804047890 */ /* 0x000fc6000fffe0ff */
[----:B----4-:R0:W-:Y:S04]  /*0550*/  @!P2 STS [R14+0x4000], R3 ;  /* 0x004000030e00a388 */ /* 0x0101e80000000800 */
[----:B------:R0:W-:Y:S01]  /*0560*/  @!P1 STS [R14+0x3000], R17 ;  /* 0x003000110e009388 */ /* 0x0001e20000000800 */
[----:B------:R-:W-:-:S03]  /*0570*/  ISETP.NE.AND P1, PT, R13, UR4, PT ;  /* 0x000000040d007c0c */ /* 0x000fc6000bf25270 */
[----:B--2---:R0:W-:Y:S04]  /*0580*/  @!P6 STS [R14+0x7000], R7 ;  /* 0x007000070e00e388 */ /* 0x0041e80000000800 */
[----:B---3--:R0:W-:Y:S04]  /*0590*/  @!P4 STS [R14+0x5000], R11 ;  /* 0x0050000b0e00c388 */ /* 0x0081e80000000800 */
[----:B-----5:R0:W-:Y:S04]  /*05a0*/  @!P5 STS [R14+0x6000], R9 ;  /* 0x006000090e00d388 */ /* 0x0201e80000000800 */
[----:B------:R0:W-:Y:S01]  /*05b0*/  @!P3 STS [R14], R5 ;  /* 0x000000050e00b388 */ /* 0x0001e20000000800 */
[----:B------:R-:W-:Y:S05]  /*05c0*/  @P1 BRA `(.L_x_2) ;  /* 0xfffffff800ec1947 */ /* 0x000fea000383ffff */
.L_x_1:
[----:B------:R-:W-:Y:S05]  /*05d0*/  @!P0 BRA `(.L_x_0) ;  /* 0x0000000400588947 */ /* 0x000fea0003800000 */
[----:B------:R-:W-:Y:S02]  /*05e0*/  ISETP.GE.U32.AND P0, PT, R19, 0x4, PT ;  /* 0x000000041300780c */ /* 0x000fe40003f06070 */
[----:B0-----:R-:W-:-:S04]  /*05f0*/  LOP3.LUT R14, R12, 0x3, RZ, 0xc0, !PT ;  /* 0x000000030c0e7812 */ /* 0x001fc800078ec0ff */
[----:B------:R-:W-:-:S07]  /*0600*/  ISETP.NE.AND P4, PT, R14, RZ, PT ;  /* 0x000000ff0e00720c */ /* 0x000fce0003f85270 */
[----:B------:R-:W-:Y:S06]  /*0610*/  @!P0 BRA `(.L_x_3) ;  /* 0x0000000000988947 */ /* 0x000fec0003800000 */
[----:B------:R-:W-:-:S05]  /*0620*/  IMAD.SHL.U32 R3, R13, 0x400, RZ ;  /* 0x000004000d037824 */ /* 0x000fca00078e00ff */
[----:B------:R-:W-:-:S04]  /*0630*/  LOP3.LUT R10, R3, R0, RZ, 0xfc, !PT ;  /* 0x00000000030a7212 */ /* 0x000fc800078efcff */
[CC--:B------:R-:W-:Y:S01]  /*0640*/  ISETP.GE.U32.AND P0, PT, R10.reuse, R15.reuse, PT ;  /* 0x0000000f0a00720c */ /* 0x0c0fe20003f06070 */
[C---:B------:R-:W-:Y:S02]  /*0650*/  VIADD R16, R10.reuse, 0x400 ;  /* 0x000004000a107836 */ /* 0x040fe40000000000 */
[C---:B------:R-:W-:Y:S02]  /*0660*/  VIADD R18, R10.reuse, 0x800 ;  /* 0x000008000a127836 */ /* 0x040fe40000000000 */
[----:B------:R-:W-:Y:S01]  /*0670*/  VIADD R20, R10, 0xc00 ;  /* 0x00000c000a147836 */ /* 0x000fe20000000000 */
[-C--:B------:R-:W-:Y:S02]  /*0680*/  ISETP.GE.U32.AND P1, PT, R16, R15.reuse, PT ;  /* 0x0000000f1000720c */ /* 0x080fe40003f26070 */
[-C--:B------:R-:W-:Y:S02]  /*0690*/  ISETP.GE.U32.AND P2, PT, R18, R15.reuse, PT ;  /* 0x0000000f1200720c */ /* 0x080fe40003f46070 */
[----:B------:R-:W-:-:S03]  /*06a0*/  ISETP.GE.U32.AND P3, PT, R20, R15, PT ;  /* 0x0000000f1400720c */ /* 0x000fc60003f66070 */
[----:B------:R-:W0:Y:S08]  /*06b0*/  @!P0 LDC R11, c[0x0][0x38c] ;  /* 0x0000e300ff0b8b82 */ /* 0x000e300000000800 */
[----:B------:R-:W1:Y:S08]  /*06c0*/  @!P1 LDC R17, c[0x0][0x38c] ;  /* 0x0000e300ff119b82 */ /* 0x000e700000000800 */
[----:B------:R-:W2:Y:S08]  /*06d0*/  @!P2 LDC R19, c[0x0][0x38c] ;  /* 0x0000e300ff13ab82 */ /* 0x000eb00000000800 */
[----:B------:R-:W3:Y:S01]  /*06e0*/  @!P3 LDC R21, c[0x0][0x38c] ;  /* 0x0000e300ff15bb82 */ /* 0x000ee20000000800 */
[----:B0-----:R-:W-:-:S07]  /*06f0*/  @!P0 IMAD R11, R15, R11, R10 ;  /* 0x0000000b0f0b8224 */ /* 0x001fce00078e020a */
[----:B------:R-:W0:Y:S01]  /*0700*/  @!P0 LDC.64 R6, c[0x0][0x380] ;  /* 0x0000e000ff068b82 */ /* 0x000e220000000a00 */
[----:B-1----:R-:W-:-:S07]  /*0710*/  @!P1 IMAD R17, R15, R17, R16 ;  /* 0x000000110f119224 */ /* 0x002fce00078e0210 */
[----:B------:R-:W1:Y:S01]  /*0720*/  @!P1 LDC.64 R8, c[0x0][0x380] ;  /* 0x0000e000ff089b82 */ /* 0x000e620000000a00 */
[----:B--2---:R-:W-:-:S07]  /*0730*/  @!P2 IMAD R19, R15, R19, R18 ;  /* 0x000000130f13a224 */ /* 0x004fce00078e0212 */
[----:B------:R-:W2:Y:S01]  /*0740*/  @!P2 LDC.64 R4, c[0x0][0x380] ;  /* 0x0000e000ff04ab82 */ /* 0x000ea20000000a00 */
[----:B---3--:R-:W-:-:S07]  /*0750*/  @!P3 IMAD R21, R15, R21, R20 ;  /* 0x000000150f15b224 */ /* 0x008fce00078e0214 */
[----:B------:R-:W3:Y:S01]  /*0760*/  @!P3 LDC.64 R2, c[0x0][0x380] ;  /* 0x0000e000ff02bb82 */ /* 0x000ee20000000a00 */
[----:B0-----:R-:W-:-:S06]  /*0770*/  @!P0 IMAD.WIDE.U32 R6, R11, 0x4, R6 ;  /* 0x000000040b068825 */ /* 0x001fcc00078e0006 */
[----:B------:R-:W4:Y:S01]  /*0780*/  @!P0 LDG.E R6, desc[UR8][R6.64] ;  /* 0x0000000806068981 */ /* 0x000f22000c1e1900 */
[----:B-1----:R-:W-:-:S06]  /*0790*/  @!P1 IMAD.WIDE.U32 R8, R17, 0x4, R8 ;  /* 0x0000000411089825 */ /* 0x002fcc00078e0008 */
[----:B------:R-:W5:Y:S01]  /*07a0*/  @!P1 LDG.E R8, desc[UR8][R8.64] ;  /* 0x0000000808089981 */ /* 0x000f62000c1e1900 */
[----:B--2---:R-:W-:-:S06]  /*07b0*/  @!P2 IMAD.WIDE.U32 R4, R19, 0x4, R4 ;  /* 0x000000041304a825 */ /* 0x004fcc00078e0004 */
[----:B------:R-:W2:Y:S01]  /*07c0*/  @!P2 LDG.E R4, desc[UR8][R4.64] ;  /* 0x000000080404a981 */ /* 0x000ea2000c1e1900 */
[----:B---3--:R-:W-:-:S06]  /*07d0*/  @!P3 IMAD.WIDE.U32 R2, R21, 0x4, R2 ;  /* 0x000000041502b825 */ /* 0x008fcc00078e0002 */
[----:B------:R-:W3:Y:S01]  /*07e0*/  @!P3 LDG.E R2, desc[UR8][R2.64] ;  /* 0x000000080202b981 */ /* 0x000ee2000c1e1900 */
[----:B------:R-:W0:Y:S01]  /*07f0*/  S2UR UR5, SR_CgaCtaId ;  /* 0x00000000000579c3 */ /* 0x000e220000008800 */
[----:B------:R-:W-:Y:S02]  /*0800*/  UMOV UR4, 0x400 ;  /* 0x0000040000047882 */ /* 0x000fe40000000000 */
[----:B0-----:R-:W-:-:S06]  /*0810*/  ULEA UR4, UR5, UR4, 0x18 ;  /* 0x0000000405047291 */ /* 0x001fcc000f8ec0ff */
[----:B------:R-:W-:Y:S01]  /*0820*/  LEA R11, R10, UR4, 0x2 ;  /* 0x000000040a0b7c11 */ /* 0x000fe2000f8e10ff */
[----:B------:R-:W-:-:S04]  /*0830*/  VIADD R13, R13, 0x4 ;  /* 0x000000040d0d7836 */ /* 0x000fc80000000000 */
[----:B----4-:R0:W-:Y:S04]  /*0840*/  @!P0 STS [R11], R6 ;  /* 0x000000060b008388 */ /* 0x0101e80000000800 */
[----:B-----5:R0:W-:Y:S04]  /*0850*/  @!P1 STS [R11+0x1000], R8 ;  /* 0x001000080b009388 */ /* 0x0201e80000000800 */
[----:B--2---:R0:W-:Y:S04]  /*0860*/  @!P2 STS [R11+0x2000], R4 ;  /* 0x002000040b00a388 */ /* 0x0041e80000000800 */
[----:B---3--:R0:W-:Y:S02]  /*0870*/  @!P3 STS [R11+0x3000], R2 ;  /* 0x003000020b00b388 */ /* 0x0081e40000000800 */
.L_x_3:
[----:B------:R-:W-:Y:S05]  /*0880*/  @!P4 BRA `(.L_x_0) ;  /* 0x0000000000acc947 */ /* 0x000fea0003800000 */
[----:B------:R-:W-:Y:S02]  /*0890*/  ISETP.NE.AND P0, PT, R14, 0x1, PT ;  /* 0x000000010e00780c */ /* 0x000fe40003f05270 */
[----:B------:R-:W-:-:S04]  /*08a0*/  LOP3.LUT R12, R12, 0x1, RZ, 0xc0, !PT ;  /* 0x000000010c0c7812 */ /* 0x000fc800078ec0ff */
[----:B------:R-:W-:-:S07]  /*08b0*/  ISETP.NE.U32.AND P2, PT, R12, 0x1, PT ;  /* 0x000000010c00780c */ /* 0x000fce0003f45070 */
[----:B------:R-:W-:Y:S06]  /*08c0*/  @!P0 BRA `(.L_x_4) ;  /* 0x0000000000588947 */ /* 0x000fec0003800000 */
[----:B------:R-:W-:-:S05]  /*08d0*/  IMAD.SHL.U32 R3, R13, 0x400, RZ ;  /* 0x000004000d037824 */ /* 0x000fca00078e00ff */
[----:B0-----:R-:W-:-:S04]  /*08e0*/  LOP3.LUT R8, R3, R0, RZ, 0xfc, !PT ;  /* 0x0000000003087212 */ /* 0x001fc800078efcff */
[C---:B------:R-:W-:Y:S01]  /*08f0*/  ISETP.GE.U32.AND P0, PT, R8.reuse, R15, PT ;  /* 0x0000000f0800720c */ /* 0x040fe20003f06070 */
[----:B------:R-:W-:-:S05]  /*0900*/  VIADD R6, R8, 0x400 ;  /* 0x0000040008067836 */ /* 0x000fca0000000000 */
[----:B------:R-:W-:-:S07]  /*0910*/  ISETP.GE.U32.AND P1, PT, R6, R15, PT ;  /* 0x0000000f0600720c */ /* 0x000fce0003f26070 */
[----:B------:R-:W0:Y:S08]  /*0920*/  @!P0 LDC R7, c[0x0][0x38c] ;  /* 0x0000e300ff078b82 */ /* 0x000e300000000800 */
        /* <DEDUP_REMOVED lines=14> */
[----:B--2---:R1:W-:Y:S04]  /*0a10*/  @!P0 STS [R7], R2 ;  /* 0x0000000207008388 */ /* 0x0043e80000000800 */
[----:B---3--:R1:W-:Y:S02]  /*0a20*/  @!P1 STS [R7+0x1000], R4 ;  /* 0x0010000407009388 */ /* 0x0083e40000000800 */
.L_x_4:
[----:B------:R-:W-:Y:S05]  /*0a30*/  @P2 BRA `(.L_x_0) ;  /* 0x0000000000402947 */ /* 0x000fea0003800000 */
[----:B------:R-:W-:Y:S01]  /*0a40*/  IMAD.SHL.U32 R13, R13, 0x400, RZ ;  /* 0x000004000d0d7824 */ /* 0x000fe200078e00ff */
[----:B------:R-:W-:Y:S04]  /*0a50*/  BSSY.RECONVERGENT B0, `(.L_x_0) ;  /* 0x000000e000007945 */ /* 0x000fe80003800200 */
[----:B01----:R-:W-:-:S04]  /*0a60*/  LOP3.LUT R4, R13, R0, RZ, 0xfc, !PT ;  /* 0x000000000d047212 */ /* 0x003fc800078efcff */
[----:B------:R-:W-:-:S13]  /*0a70*/  ISETP.GE.U32.AND P0, PT, R4, R15, PT ;  /* 0x0000000f0400720c */ /* 0x000fda0003f06070 */
[----:B------:R-:W-:Y:S05]  /*0a80*/  @P0 BRA `(.L_x_5) ;  /* 0x0000000000280947 */ /* 0x000fea0003800000 */
[----:B------:R-:W0:Y:S01]  /*0a90*/  LDC.64 R2, c[0x0][0x380] ;  /* 0x0000e000ff027b82 */ /* 0x000e220000000a00 */
[----:B------:R-:W1:Y:S02]  /*0aa0*/  LDCU UR4, c[0x0][0x38c] ;  /* 0x00007180ff0477ac */ /* 0x000e640008000800 */
[----:B-1----:R-:W-:-:S04]  /*0ab0*/  IMAD R5, R15, UR4, R4 ;  /* 0x000000040f057c24 */ /* 0x002fc8000f8e0204 */
[----:B0-----:R-:W-:-:S06]  /*0ac0*/  IMAD.WIDE.U32 R2, R5, 0x4, R2 ;  /* 0x0000000405027825 */ /* 0x001fcc00078e0002 */
[----:B------:R-:W2:Y:S01]  /*0ad0*/  LDG.E R2, desc[UR8][R2.64] ;  /* 0x0000000802027981 */ /* 0x000ea2000c1e1900 */
[----:B------:R-:W0:Y:S01]  /*0ae0*/  S2UR UR5, SR_CgaCtaId ;  /* 0x00000000000579c3 */ /* 0x000e220000008800 */
[----:B------:R-:W-:Y:S02]  /*0af0*/  UMOV UR4, 0x400 ;  /* 0x0000040000047882 */ /* 0x000fe40000000000 */
[----:B0-----:R-:W-:-:S06]  /*0b00*/  ULEA UR4, UR5, UR4, 0x18 ;  /* 0x0000000405047291 */ /* 0x001fcc000f8ec0ff */
[----:B------:R-:W-:-:S05]  /*0b10*/  LEA R5, R4, UR4, 0x2 ;  /* 0x0000000404057c11 */ /* 0x000fca000f8e10ff */
[----:B--2---:R0:W-:Y:S02]  /*0b20*/  STS [R5], R2 ;  /* 0x0000000205007388 */ /* 0x0041e40000000800 */
.L_x_5:
[----:B------:R-:W-:Y:S05]  /*0b30*/  BSYNC.RECONVERGENT B0 ;  /* 0x0000000000007941 */ /* 0x000fea0003800200 */
.L_x_0:
[----:B------:R-:W1:Y:S08]  /*0b40*/  S2UR UR4, SR_CTAID.X ;  /* 0x00000000000479c3 */ /* 0x000e700000002500 */
[----:B------:R-:W-:Y:S01]  /*0b50*/  BAR.SYNC.DEFER_BLOCKING 0x0 ;  /* 0x0000000000007b1d */ /* 0x000fe20000010000 */
[----:B------:R-:W-:-:S07]  /*0b60*/  ISETP.GE.AND P0, PT, R15, 0x1, PT ;  /* 0x000000010f00780c */ /* 0x000fce0003f06270 */
[----:B0-----:R-:W1:Y:S02]  /*0b70*/  LDC R3, c[0x0][0x360] ;  /* 0x0000d800ff037b82 */ /* 0x001e640000000800 */
[----:B-1----:R-:W-:-:S05]  /*0b80*/  IMAD R2, R3, UR4, R0 ;  /* 0x0000000403027c24 */ /* 0x002fca000f8e0200 */
[----:B------:R-:W-:-:S13]  /*0b90*/  ISETP.GE.U32.OR P0, PT, R2, R15, !P0 ;  /* 0x0000000f0200720c */ /* 0x000fda0004706470 */
[----:B------:R-:W-:Y:S05]  /*0ba0*/  @P0 EXIT ;  /* 0x000000000000094d */ /* 0x000fea0003800000 */
[----:B------:R-:W0:Y:S01]  /*0bb0*/  LDC.64 R8, c[0x0][0x380] ;  /* 0x0000e000ff087b82 */ /* 0x000e220000000a00 */
[----:B------:R-:W1:Y:S01]  /*0bc0*/  LDCU UR4, c[0x0][0x38c] ;  /* 0x00007180ff0477ac */ /* 0x000e620008000800 */
[----:B------:R-:W-:-:S04]  /*0bd0*/  IMAD R6, R0, R15, RZ ;  /* 0x0000000f00067224 */ /* 0x000fc800078e02ff */
[----:B-1----:R-:W-:-:S04]  /*0be0*/  VIADD R3, R6, UR4 ;  /* 0x0000000406037c36 */ /* 0x002fc80008000000 */
[----:B0-----:R-:W-:-:S05]  /*0bf0*/  IMAD.WIDE R2, R3, 0x4, R8 ;  /* 0x0000000403027825 */ /* 0x001fca00078e0208 */
[----:B------:R0:W5:Y:S01]  /*0c00*/  LDG.E R0, desc[UR8][R2.64] ;  /* 0x0000000802007981 */ /* 0x000162000c1e1900 */
[C---:B------:R-:W-:Y:S01]  /*0c10*/  ISETP.GE.U32.AND P0, PT, R15.reuse, 0x4, PT ;  /* 0x000000040f00780c */ /* 0x040fe20003f06070 */
[----:B------:R-:W-:Y:S01]  /*0c20*/  IMAD.MOV.U32 R5, RZ, RZ, RZ ;  /* 0x000000ffff057224 */ /* 0x000fe200078e00ff */
[----:B------:R-:W-:-:S11]  /*0c30*/  LOP3.LUT R4, R15, 0x3, RZ, 0xc0, !PT ;  /* 0x000000030f047812 */ /* 0x000fd600078ec0ff */
[----:B0-----:R-:W-:Y:S05]  /*0c40*/  @!P0 BRA `(.L_x_6) ;  /* 0x0000000400c48947 */ /* 0x001fea0003800000 */
[----:B------:R-:W0:Y:S01]  /*0c50*/  S2UR UR5, SR_CgaCtaId ;  /* 0x00000000000579c3 */ /* 0x000e220000008800 */
[----:B------:R-:W-:Y:S01]  /*0c60*/  IMAD.WIDE.U32 R2, R6, 0x4, R8 ;  /* 0x0000000406027825 */ /* 0x000fe200078e0008 */
[----:B------:R-:W-:Y:S01]  /*0c70*/  LOP3.LUT R5, R15, 0x7ffffffc, RZ, 0xc0, !PT ;  /* 0x7ffffffc0f057812 */ /* 0x000fe200078ec0ff */
[----:B------:R-:W-:Y:S01]  /*0c80*/  UMOV UR4, 0x400 ;  /* 0x0000040000047882 */ /* 0x000fe20000000000 */
[----:B------:R-:W-:-:S03]  /*0c90*/  IADD3 R2, P0, PT, R2, 0x8, RZ ;  /* 0x0000000802027810 */ /* 0x000fc60007f1e0ff */
[----:B------:R-:W-:Y:S02]  /*0ca0*/  IMAD.MOV R7, RZ, RZ, -R5 ;  /* 0x000000ffff077224 */ /* 0x000fe400078e0a05 */
[----:B------:R-:W-:Y:S01]  /*0cb0*/  IMAD.X R3, RZ, RZ, R3, P0 ;  /* 0x000000ffff037224 */ /* 0x000fe200000e0603 */
[----:B0-----:R-:W-:-:S04]  /*0cc0*/  ULEA UR4, UR5, UR4, 0x18 ;  /* 0x0000000405047291 */ /* 0x001fc8000f8ec0ff */
[----:B------:R-:W-:-:S12]  /*0cd0*/  UIADD3 UR4, UPT, UPT, UR4, 0x8, URZ ;  /* 0x0000000804047890 */ /* 0x000fd8000fffe0ff */
.L_x_27:
[----:B------:R-:W2:Y:S01]  /*0ce0*/  LDG.E R9, desc[UR8][R2.64+-0x8] ;  /* 0xfffff80802097981 */ /* 0x000ea2000c1e1900 */
[----:B------:R-:W-:Y:S01]  /*0cf0*/  VIADD R7, R7, 0x4 ;  /* 0x0000000407077836 */ /* 0x000fe20000000000 */
[----:B------:R-:W-:Y:S04]  /*0d00*/  BSSY.RECONVERGENT B0, `(.L_x_7) ;  /* 0x0000018000007945 */ /* 0x000fe80003800200 */
[----:B------:R-:W-:Y:S01]  /*0d10*/  BSSY.RELIABLE B1, `(.L_x_8) ;  /* 0x0000015000017945 */ /* 0x000fe20003800100 */
[----:B------:R-:W-:Y:S02]  /*0d20*/  ISETP.NE.AND P0, PT, R7, RZ, PT ;  /* 0x000000ff0700720c */ /* 0x000fe40003f05270 */
[----:B--2---:R-:W-:-:S13]  /*0d30*/  ISETP.NE.AND P1, PT, R9, -0x1, PT ;  /* 0xffffffff0900780c */ /* 0x004fda0003f25270 */
[----:B------:R-:W-:Y:S05]  /*0d40*/  @P1 BRA `(.L_x_9) ;  /* 0x0000000000241947 */ /* 0x000fea0003800000 */
[----:B-----5:R-:W-:-:S13]  /*0d50*/  ISETP.NE.AND P1, PT, R0, -0x1, PT ;  /* 0xffffffff0000780c */ /* 0x020fda0003f25270 */
[----:B------:R-:W-:Y:S05]  /*0d60*/  @!P1 BREAK.RELIABLE B1 ;  /* 0x0000000000019942 */ /* 0x000fea0003800100 */
[----:B------:R-:W-:Y:S05]  /*0d70*/  @!P1 BRA `(.L_x_10) ;  /* 0x0000000000409947 */ /* 0x000fea0003800000 */
[----:B------:R-:W0:Y:S02]  /*0d80*/  LDS R9, [UR4+-0x8] ;  /* 0xfffff804ff097984 */ /* 0x000e240008000800 */
[----:B0-----:R-:W-:-:S13]  /*0d90*/  ISETP.NE.AND P2, PT, R9, -0x1, PT ;  /* 0xffffffff0900780c */ /* 0x001fda0003f45270 */
[----:B------:R-:W-:Y:S05]  /*0da0*/  @!P2 BREAK.RELIABLE B1 ;  /* 0x000000000001a942 */ /* 0x000fea0003800100 */
[----:B------:R-:W-:Y:S05]  /*0db0*/  @!P2 BRA `(.L_x_10) ;  /* 0x000000000030a947 */ /* 0x000fea0003800000 */
[----:B------:R-:W-:Y:S01]  /*0dc0*/  IMAD.IADD R9, R0, 0x1, R9 ;  /* 0x0000000100097824 */ /* 0x000fe200078e0209 */
[----:B------:R-:W-:Y:S06]  /*0dd0*/  BRA `(.L_x_11) ;  /* 0x0000000000207947 */ /* 0x000fec0003800000 */
.L_x_9:
[----:B-----5:R-:W-:-:S13]  /*0de0*/  ISETP.NE.AND P1, PT, R0, -0x1, PT ;  /* 0xffffffff0000780c */ /* 0x020fda0003f25270 */
[----:B------:R-:W-:Y:S05]  /*0df0*/  @!P1 BREAK.RELIABLE B1 ;  /* 0x0000000000019942 */ /* 0x000fea0003800100 */
[----:B------:R-:W-:Y:S05]  /*0e00*/  @!P1 BRA `(.L_x_10) ;  /* 0x00000000001c9947 */ /* 0x000fea0003800000 */
[----:B------:R-:W0:Y:S02]  /*0e10*/  LDS R8, [UR4+-0x8] ;  /* 0xfffff804ff087984 */ /* 0x000e240008000800 */
[----:B0-----:R-:W-:-:S13]  /*0e20*/  ISETP.NE.AND P2, PT, R8, -0x1, PT ;  /* 0xffffffff0800780c */ /* 0x001fda0003f45270 */
[----:B------:R-:W-:Y:S05]  /*0e30*/  @!P2 BREAK.RELIABLE B1 ;  /* 0x000000000001a942 */ /* 0x000fea0003800100 */
[----:B------:R-:W-:Y:S05]  /*0e40*/  @!P2 BRA `(.L_x_10) ;  /* 0x00000000000ca947 */ /* 0x000fea0003800000 */
[----:B------:R-:W-:-:S07]  /*0e50*/  VIADDMNMX R9, R8, R0, R9, PT ;  /* 0x0000000008097246 */ /* 0x000fce0003800109 */
.L_x_11:
[----:B------:R-:W-:Y:S05]  /*0e60*/  BSYNC.RELIABLE B1 ;  /* 0x0000000000017941 */ /* 0x000fea0003800100 */
.L_x_8:
[----:B------:R0:W-:Y:S02]  /*0e70*/  STG.E desc[UR8][R2.64+-0x8], R9 ;  /* 0xfffff80902007986 */ /* 0x0001e4000c101908 */
.L_x_10:
[----:B------:R-:W-:Y:S05]  /*0e80*/  BSYNC.RECONVERGENT B0 ;  /* 0x0000000000007941 */ /* 0x000fea0003800200 */
.L_x_7:
[----:B------:R-:W-:Y:S05]  /*0e90*/  WARPSYNC.ALL ;  /* 0x0000000000007948 */ /* 0x000fea0003800000 */
[----:B0-----:R-:W2:Y:S01]  /*0ea0*/  LDG.E R9, desc[UR8][R2.64+-0x4] ;  /* 0xfffffc0802097981 */ /* 0x001ea2000c1e1900 */
[----:B------:R-:W-:Y:S04]  /*0eb0*/  BSSY.RECONVERGENT B0, `(.L_x_12) ;  /* 0x0000015000007945 */ /* 0x000fe80003800200 */
[----:B------:R-:W-:Y:S01]  /*0ec0*/  BSSY.RELIABLE B1, `(.L_x_13) ;  /* 0x0000012000017945 */ /* 0x000fe20003800100 */
[----:B--2---:R-:W-:-:S13]  /*0ed0*/  ISETP.NE.AND P2, PT, R9, -0x1, PT ;  /* 0xffffffff0900780c */ /* 0x004fda0003f45270 */
[----:B------:R-:W-:Y:S05]  /*0ee0*/  @!P2 BRA `(.L_x_14) ;  /* 0x000000000020a947 */ /* 0x000fea0003800000 */
[----:B------:R-:W-:Y:S05]  /*0ef0*/  @!P1 BREAK.RELIABLE B1 ;  /* 0x0000000000019942 */ /* 0x000fea0003800100 */
[----:B------:R-:W-:Y:S05]  /*0f00*/  @!P1 BRA `(.L_x_15) ;  /* 0x00000000003c9947 */ /* 0x000fea0003800000 */
[----:B------:R-:W0:Y:S02]  /*0f10*/  LDS R8, [UR4+-0x4] ;  /* 0xfffffc04ff087984 */ /* 0x000e240008000800 */
[----:B0-----:R-:W-:-:S13]  /*0f20*/  ISETP.NE.AND P2, PT, R8, -0x1, PT ;  /* 0xffffffff0800780c */ /* 0x001fda0003f45270 */
[----:B------:R-:W-:Y:S05]  /*0f30*/  @!P2 BREAK.RELIABLE B1 ;  /* 0x000000000001a942 */ /* 0x000fea0003800100 */
[----:B------:R-:W-:Y:S05]  /*0f40*/  @!P2 BRA `(.L_x_15) ;  /* 0x00000000002ca947 */ /* 0x000fea0003800000 */
[----:B------:R-:W-:Y:S01]  /*0f50*/  VIADDMNMX R9, R8, R0, R9, PT ;  /* 0x0000000008097246 */ /* 0x000fe20003800109 */
[----:B------:R-:W-:Y:S06]  /*0f60*/  BRA `(.L_x_16) ;  /* 0x00000000001c7947 */ /* 0x000fec0003800000 */
.L_x_14:
[----:B------:R-:W-:Y:S05]  /*0f70*/  @!P1 BREAK.RELIABLE B1 ;  /* 0x0000000000019942 */ /* 0x000fea0003800100 */
[----:B------:R-:W-:Y:S05]  /*0f80*/  @!P1 BRA `(.L_x_15) ;  /* 0x00000000001c9947 */ /* 0x000fea0003800000 */
[----:B------:R-:W0:Y:S02]  /*0f90*/  LDS R9, [UR4+-0x4] ;  /* 0xfffffc04ff097984 */ /* 0x000e240008000800 */
[----:B0-----:R-:W-:-:S13]  /*0fa0*/  ISETP.NE.AND P2, PT, R9, -0x1, PT ;  /* 0xffffffff0900780c */ /* 0x001fda0003f45270 */
[----:B------:R-:W-:Y:S05]  /*0fb0*/  @!P2 BREAK.RELIABLE B1 ;  /* 0x000000000001a942 */ /* 0x000fea0003800100 */
[----:B------:R-:W-:Y:S05]  /*0fc0*/  @!P2 BRA `(.L_x_15) ;  /* 0x00000000000ca947 */ /* 0x000fea0003800000 */
[----:B------:R-:W-:-:S07]  /*0fd0*/  IMAD.IADD R9, R0, 0x1, R9 ;  /* 0x0000000100097824 */ /* 0x000fce00078e0209 */
.L_x_16:
[----:B------:R-:W-:Y:S05]  /*0fe0*/  BSYNC.RELIABLE B1 ;  /* 0x0000000000017941 */ /* 0x000fea0003800100 */
.L_x_13:
[----:B------:R0:W-:Y:S02]  /*0ff0*/  STG.E desc[UR8][R2.64+-0x4], R9 ;  /* 0xfffffc0902007986 */ /* 0x0001e4000c101908 */
.L_x_15:
[----:B------:R-:W-:Y:S05]  /*1000*/  BSYNC.RECONVERGENT B0 ;  /* 0x0000000000007941 */ /* 0x000fea0003800200 */
.L_x_12:
        /* <DEDUP_REMOVED lines=8> */
[----:B------:R-:W0:Y:S02]  /*1090*/  LDS R8, [UR4] ;  /* 0x00000004ff087984 */ /* 0x000e240008000800 */
[----:B0-----:R-:W-:-:S13]  /*10a0*/  ISETP.NE.AND P2, PT, R8, -0x1, PT ;  /* 0xffffffff0800780c */ /* 0x001fda0003f45270 */
[----:B------:R-:W-:Y:S05]  /*10b0*/  @!P2 BREAK.RELIABLE B1 ;  /* 0x000000000001a942 */ /* 0x000fea0003800100 */
[----:B------:R-:W-:Y:S05]  /*10c0*/  @!P2 BRA `(.L_x_20) ;  /* 0x00000000002ca947 */ /* 0x000fea0003800000 */
[----:B------:R-:W-:Y:S01]  /*10d0*/  VIADDMNMX R9, R8, R0, R9, PT ;  /* 0x0000000008097246 */ /* 0x000fe20003800109 */
[----:B------:R-:W-:Y:S06]  /*10e0*/  BRA `(.L_x_21) ;  /* 0x00000000001c7947 */ /* 0x000fec0003800000 */
.L_x_19:
[----:B------:R-:W-:Y:S05]  /*10f0*/  @!P1 BREAK.RELIABLE B1 ;  /* 0x0000000000019942 */ /* 0x000fea0003800100 */
[----:B------:R-:W-:Y:S05]  /*1100*/  @!P1 BRA `(.L_x_20) ;  /* 0x00000000001c9947 */ /* 0x000fea0003800000 */
[----:B------:R-:W0:Y:S02]  /*1110*/  LDS R9, [UR4] ;  /* 0x00000004ff097984 */ /* 0x000e240008000800 */
[----:B0-----:R-:W-:-:S13]  /*1120*/  ISETP.NE.AND P2, PT, R9, -0x1, PT ;  /* 0xffffffff0900780c */ /* 0x001fda0003f45270 */
[----:B------:R-:W-:Y:S05]  /*1130*/  @!P2 BREAK.RELIABLE B1 ;  /* 0x000000000001a942 */ /* 0x000fea0003800100 */
[----:B------:R-:W-:Y:S05]  /*1140*/  @!P2 BRA `(.L_x_20) ;  /* 0x00000000000ca947 */ /* 0x000fea0003800000 */
[----:B------:R-:W-:-:S07]  /*1150*/  IMAD.IADD R9, R0, 0x1, R9 ;  /* 0x0000000100097824 */ /* 0x000fce00078e0209 */
.L_x_21:
[----:B------:R-:W-:Y:S05]  /*1160*/  BSYNC.RELIABLE B1 ;  /* 0x0000000000017941 */ /* 0x000fea0003800100 */
.L_x_18:
[----:B------:R0:W-:Y:S02]  /*1170*/  STG.E desc[UR8][R2.64], R9 ;  /* 0x0000000902007986 */ /* 0x0001e4000c101908 */
.L_x_20:
[----:B------:R-:W-:Y:S05]  /*1180*/  BSYNC.RECONVERGENT B0 ;  /* 0x0000000000007941 */ /* 0x000fea0003800200 */
.L_x_17:
        /* <DEDUP_REMOVED lines=8> */
[----:B------:R-:W0:Y:S02]  /*1210*/  LDS R8, [UR4+0x4] ;  /* 0x00000404ff087984 */ /* 0x000e240008000800 */
[----:B0-----:R-:W-:-:S13]  /*1220*/  ISETP.NE.AND P1, PT, R8, -0x1, PT ;  /* 0xffffffff0800780c */ /* 0x001fda0003f25270 */
[----:B------:R-:W-:Y:S05]  /*1230*/  @!P1 BREAK.RELIABLE B1 ;  /* 0x0000000000019942 */ /* 0x000fea0003800100 */
[----:B------:R-:W-:Y:S05]  /*1240*/  @!P1 BRA `(.L_x_25) ;  /* 0x00000000002c9947 */ /* 0x000fea0003800000 */
[----:B------:R-:W-:Y:S01]  /*1250*/  VIADDMNMX R9, R8, R0, R9, PT ;  /* 0x0000000008097246 */ /* 0x000fe20003800109 */
[----:B------:R-:W-:Y:S06]  /*1260*/  BRA `(.L_x_26) ;  /* 0x00000000001c7947 */ /* 0x000fec0003800000 */
.L_x_24:
[----:B------:R-:W-:Y:S05]  /*1270*/  @!P1 BREAK.RELIABLE B1 ;  /* 0x0000000000019942 */ /* 0x000fea0003800100 */
[----:B------:R-:W-:Y:S05]  /*1280*/  @!P1 BRA `(.L_x_25) ;  /* 0x00000000001c9947 */ /* 0x000fea0003800000 */
[----:B------:R-:W0:Y:S02]  /*1290*/  LDS R9, [UR4+0x4] ;  /* 0x00000404ff097984 */ /* 0x000e240008000800 */
[----:B0-----:R-:W-:-:S13]  /*12a0*/  ISETP.NE.AND P1, PT, R9, -0x1, PT ;  /* 0xffffffff0900780c */ /* 0x001fda0003f25270 */
[----:B------:R-:W-:Y:S05]  /*12b0*/  @!P1 BREAK.RELIABLE B1 ;  /* 0x0000000000019942 */ /* 0x000fea0003800100 */
[----:B------:R-:W-:Y:S05]  /*12c0*/  @!P1 BRA `(.L_x_25) ;  /* 0x00000000000c9947 */ /* 0x000fea0003800000 */
[----:B------:R-:W-:-:S07]  /*12d0*/  IMAD.IADD R9, R0, 0x1, R9 ;  /* 0x0000000100097824 */ /* 0x000fce00078e0209 */
.L_x_26:
[----:B------:R-:W-:Y:S05]  /*12e0*/  BSYNC.RELIABLE B1 ;  /* 0x0000000000017941 */ /* 0x000fea0003800100 */
.L_x_23:
[----:B------:R0:W-:Y:S02]  /*12f0*/  STG.E desc[UR8][R2.64+0x4], R9 ;  /* 0x0000040902007986 */ /* 0x0001e4000c101908 */
.L_x_25:
[----:B------:R-:W-:Y:S05]  /*1300*/  BSYNC.RECONVERGENT B0 ;  /* 0x0000000000007941 */ /* 0x000fea0003800200 */
.L_x_22:
[----:B------:R-:W-:Y:S05]  /*1310*/  WARPSYNC.ALL ;  /* 0x0000000000007948 */ /* 0x000fea0003800000 */
[----:B0-----:R-:W-:Y:S01]  /*1320*/  IADD3 R2, P1, PT, R2, 0x10, RZ ;  /* 0x0000001002027810 */ /* 0x001fe20007f3e0ff */
[----:B------:R-:W-:-:S04]  /*1330*/  UIADD3 UR4, UPT, UPT, UR4, 0x10, URZ ;  /* 0x0000001004047890 */ /* 0x000fc8000fffe0ff */
[----:B------:R-:W-:Y:S01]  /*1340*/  IMAD.X R3, RZ, RZ, R3, P1 ;  /* 0x000000ffff037224 */ /* 0x000fe200008e0603 */
[----:B------:R-:W-:Y:S07]  /*1350*/  @P0 BRA `(.L_x_27) ;  /* 0xfffffff800600947 */ /* 0x000fee000383ffff */
.L_x_6:
[----:B------:R-:W-:-:S13]  /*1360*/  ISETP.NE.AND P0, PT, R4, RZ, PT ;  /* 0x000000ff0400720c */ /* 0x000fda0003f05270 */
[----:B------:R-:W-:Y:S05]  /*1370*/  @!P0 EXIT ;  /* 0x000000000000894d */ /* 0x000fea0003800000 */
[----:B------:R-:W0:Y:S01]  /*1380*/  S2R R9, SR_CgaCtaId ;  /* 0x0000000000097919 */ /* 0x000e220000008800 */
[----:B------:R-:W1:Y:S01]  /*1390*/  LDC.64 R2, c[0x0][0x380] ;  /* 0x0000e000ff027b82 */ /* 0x000e620000000a00 */
[----:B------:R-:W-:Y:S01]  /*13a0*/  IMAD.IADD R7, R6, 0x1, R5 ;  /* 0x0000000106077824 */ /* 0x000fe200078e0205 */
[----:B------:R-:W-:Y:S01]  /*13b0*/  MOV R6, 0x400 ;  /* 0x0000040000067802 */ /* 0x000fe20000000f00 */
[----:B------:R-:W-:Y:S02]  /*13c0*/  IMAD.MOV R4, RZ, RZ, -R4 ;  /* 0x000000ffff047224 */ /* 0x000fe400078e0a04 */
[----:B-1----:R-:W-:Y:S01]  /*13d0*/  IMAD.WIDE.U32 R2, R7, 0x4, R2 ;  /* 0x0000000407027825 */ /* 0x002fe200078e0002 */
[----:B0-----:R-:W-:-:S05]  /*13e0*/  LEA R6, R9, R6, 0x18 ;  /* 0x0000000609067211 */ /* 0x001fca00078ec0ff */
[----:B------:R-:W-:-:S07]  /*13f0*/  IMAD R5, R5, 0x4, R6 ;  /* 0x0000000405057824 */ /* 0x000fce00078e0206 */
.L_x_33:
[----:B------:R-:W2:Y:S01]  /*1400*/  LDG.E R7, desc[UR8][R2.64] ;  /* 0x0000000802077981 */ /* 0x000ea2000c1e1900 */
[----:B------:R-:W-:Y:S01]  /*1410*/  VIADD R4, R4, 0x1 ;  /* 0x0000000104047836 */ /* 0x000fe20000000000 */
[----:B------:R-:W-:Y:S04]  /*1420*/  BSSY.RECONVERGENT B0, `(.L_x_28) ;  /* 0x0000018000007945 */ /* 0x000fe80003800200 */
[----:B------:R-:W-:Y:S01]  /*1430*/  BSSY.RELIABLE B1, `(.L_x_29) ;  /* 0x0000015000017945 */ /* 0x000fe20003800100 */
[----:B------:R-:W-:Y:S02]  /*1440*/  ISETP.NE.AND P1, PT, R4, RZ, PT ;  /* 0x000000ff0400720c */ /* 0x000fe40003f25270 */
[----:B--2---:R-:W-:-:S13]  /*1450*/  ISETP.NE.AND P0, PT, R7, -0x1, PT ;  /* 0xffffffff0700780c */ /* 0x004fda0003f05270 */
[----:B------:R-:W-:Y:S05]  /*1460*/  @!P0 BRA `(.L_x_30) ;  /* 0x0000000000248947 */ /* 0x000fea0003800000 */
[----:B-----5:R-:W-:-:S13]  /*1470*/  ISETP.NE.AND P0, PT, R0, -0x1, PT ;  /* 0xffffffff0000780c */ /* 0x020fda0003f05270 */
[----:B------:R-:W-:Y:S05]  /*1480*/  @!P0 BREAK.RELIABLE B1 ;  /* 0x0000000000018942 */ /* 0x000fea0003800100 */
[----:B------:R-:W-:Y:S05]  /*1490*/  @!P0 BRA `(.L_x_31) ;  /* 0x0000000000408947 */ /* 0x000fea0003800000 */
[----:B------:R-:W0:Y:S02]  /*14a0*/  LDS R6, [R5] ;  /* 0x0000000005067984 */ /* 0x000e240000000800 */
[----:B0-----:R-:W-:-:S13]  /*14b0*/  ISETP.NE.AND P0, PT, R6, -0x1, PT ;  /* 0xffffffff0600780c */ /* 0x001fda0003f05270 */
[----:B------:R-:W-:Y:S05]  /*14c0*/  @!P0 BREAK.RELIABLE B1 ;  /* 0x0000000000018942 */ /* 0x000fea0003800100 */
[----:B------:R-:W-:Y:S05]  /*14d0*/  @!P0 BRA `(.L_x_31) ;  /* 0x0000000000308947 */ /* 0x000fea0003800000 */
[----:B------:R-:W-:Y:S01]  /*14e0*/  VIADDMNMX R7, R6, R0, R7, PT ;  /* 0x0000000006077246 */ /* 0x000fe20003800107 */
[----:B------:R-:W-:Y:S06]  /*14f0*/  BRA `(.L_x_32) ;  /* 0x0000000000207947 */ /* 0x000fec0003800000 */
.L_x_30:
[----:B-----5:R-:W-:-:S13]  /*1500*/  ISETP.NE.AND P0, PT, R0, -0x1, PT ;  /* 0xffffffff0000780c */ /* 0x020fda0003f05270 */
[----:B------:R-:W-:Y:S05]  /*1510*/  @!P0 BREAK.RELIABLE B1 ;  /* 0x0000000000018942 */ /* 0x000fea0003800100 */
[----:B------:R-:W-:Y:S05]  /*1520*/  @!P0 BRA `(.L_x_31) ;  /* 0x00000000001c8947 */ /* 0x000fea0003800000 */
[----:B------:R-:W0:Y:S02]  /*1530*/  LDS R7, [R5] ;  /* 0x0000000005077984 */ /* 0x000e240000000800 */
[----:B0-----:R-:W-:-:S13]  /*1540*/  ISETP.NE.AND P0, PT, R7, -0x1, PT ;  /* 0xffffffff0700780c */ /* 0x001fda0003f05270 */
[----:B------:R-:W-:Y:S05]  /*1550*/  @!P0 BREAK.RELIABLE B1 ;  /* 0x0000000000018942 */ /* 0x000fea0003800100 */
[----:B------:R-:W-:Y:S05]  /*1560*/  @!P0 BRA `(.L_x_31) ;  /* 0x00000000000c8947 */ /* 0x000fea0003800000 */
[----:B------:R-:W-:-:S07]  /*1570*/  IMAD.IADD R7, R0, 0x1, R7 ;  /* 0x0000000100077824 */ /* 0x000fce00078e0207 */
.L_x_32:
[----:B------:R-:W-:Y:S05]  /*1580*/  BSYNC.RELIABLE B1 ;  /* 0x0000000000017941 */ /* 0x000fea0003800100 */
.L_x_29:
[----:B------:R0:W-:Y:S02]  /*1590*/  STG.E desc[UR8][R2.64], R7 ;  /* 0x0000000702007986 */ /* 0x0001e4000c101908 */
.L_x_31:
[----:B------:R-:W-:Y:S05]  /*15a0*/  BSYNC.RECONVERGENT B0 ;  /* 0x0000000000007941 */ /* 0x000fea0003800200 */
.L_x_28:
[----:B------:R-:W-:Y:S05]  /*15b0*/  WARPSYNC.ALL ;  /* 0x0000000000007948 */ /* 0x000fea0003800000 */
[----:B0-----:R-:W-:Y:S01]  /*15c0*/  IADD3 R2, P0, PT, R2, 0x4, RZ ;  /* 0x0000000402027810 */ /* 0x001fe20007f1e0ff */
[----:B------:R-:W-:-:S04]  /*15d0*/  VIADD R5, R5, 0x4 ;  /* 0x0000000405057836 */ /* 0x000fc80000000000 */
[----:B------:R-:W-:Y:S01]  /*15e0*/  IMAD.X R3, RZ, RZ, R3, P0 ;  /* 0x000000ffff037224 */ /* 0x000fe200000e0603 */
[----:B------:R-:W-:Y:S07]  /*15f0*/  @P1 BRA `(.L_x_33) ;  /* 0xfffffffc00801947 */ /* 0x000fee000383ffff */
[----:B------:R-:W-:Y:S05]  /*1600*/  EXIT ;  /* 0x000000000000794d */ /* 0x000fea0003800000 */
.L_x_34:
[----:B------:R-:W-:-:S00]  /*1610*/  BRA `(.L_x_34) ;  /* 0xfffffffc00fc7947 */ /* 0x000fc0000383ffff */
[----:B------:R-:W-:-:S00]  /*1620*/  NOP ;  /* 0x0000000000007918 */ /* 0x000fc00000000000 */
        /* <DEDUP_REMOVED lines=13> */
.L_x_47:


//--------------------- .text._Z6apsp_2Piii       --------------------------
	.section	.text._Z6apsp_2Piii,"ax",@progbits
	.align	128
        .global         _Z6apsp_2Piii
        .type           _Z6apsp_2Piii,@function
        .size           _Z6apsp_2Piii,(.L_x_48 - _Z6apsp_2Piii)
        .other          _Z6apsp_2Piii,@"STO_CUDA_ENTRY STV_DEFAULT"
_Z6apsp_2Piii:
.text._Z6apsp_2Piii:
[----:B------:R-:W-:Y:S01]  /*0000*/  LDC R1, c[0x0][0x37c] ;  /* 0x0000df00ff017b82 */ /* 0x000fe20000000800 */
[----:B------:R-:W0:Y:S01]  /*0010*/  LDCU UR4, c[0x0][0x388] ;  /* 0x00007100ff0477ac */ /* 0x000e220008000800 */
[----:B------:R-:W1:Y:S06]  /*0020*/  S2R R0, SR_TID.X ;  /* 0x0000000000007919 */ /* 0x000e6c0000002100 */
[----:B------:R-:W1:Y:S01]  /*0030*/  LDC R5, c[0x0][0x360] ;  /* 0x0000d800ff057b82 */ /* 0x000e620000000800 */
[----:B------:R-:W2:Y:S01]  /*0040*/  LDCU.64 UR8, c[0x0][0x358] ;  /* 0x00006b00ff0877ac */ /* 0x000ea20008000a00 */
[----:B0-----:R-:W-:-:S06]  /*0050*/  IMAD.U32 R18, RZ, RZ, UR4 ;  /* 0x00000004ff127e24 */ /* 0x001fcc000f8e00ff */
[----:B------:R-:W1:Y:S01]  /*0060*/  S2UR UR4, SR_CTAID.X ;  /* 0x00000000000479c3 */ /* 0x000e620000002500 */
[----:B------:R-:W-:Y:S02]  /*0070*/  IABS R6, R18 ;  /* 0x0000001200067213 */ /* 0x000fe40000000000 */
[----:B------:R-:W-:Y:S02]  /*0080*/  ISETP.GE.AND P3, PT, R18, 0x400, PT ;  /* 0x000004001200780c */ /* 0x000fe40003f66270 */
[----:B------:R-:W0:Y:S08]  /*0090*/  I2F.RP R4, R6 ;  /* 0x0000000600047306 */ /* 0x000e300000209400 */
[----:B0-----:R-:W0:Y:S01]  /*00a0*/  MUFU.RCP R4, R4 ;  /* 0x0000000400047308 */ /* 0x001e220000001000 */
[----:B-1----:R-:W-:-:S05]  /*00b0*/  IMAD R12, R5, UR4, R0 ;  /* 0x00000004050c7c24 */ /* 0x002fca000f8e0200 */
[----:B------:R-:W-:Y:S02]  /*00c0*/  IABS R15, R12 ;  /* 0x0000000c000f7213 */ /* 0x000fe40000000000 */
[----:B------:R-:W-:Y:S01]  /*00d0*/  ISETP.GE.AND P2, PT, R12, RZ, PT ;  /* 0x000000ff0c00720c */ /* 0x000fe20003f46270 */
[----:B0-----:R-:W-:-:S04]  /*00e0*/  VIADD R2, R4, 0xffffffe ;  /* 0x0ffffffe04027836 */ /* 0x001fc80000000000 */
[----:B------:R0:W1:Y:S02]  /*00f0*/  F2I.FTZ.U32.TRUNC.NTZ R3, R2 ;  /* 0x0000000200037305 */ /* 0x000064000021f000 */
[----:B0-----:R-:W-:Y:S02]  /*0100*/  IMAD.MOV.U32 R2, RZ, RZ, RZ ;  /* 0x000000ffff027224 */ /* 0x001fe400078e00ff */
[----:B-1----:R-:W-:-:S04]  /*0110*/  IMAD.MOV R7, RZ, RZ, -R3 ;  /* 0x000000ffff077224 */ /* 0x002fc800078e0a03 */
[----:B------:R-:W-:-:S04]  /*0120*/  IMAD R5, R7, R6, RZ ;  /* 0x0000000607057224 */ /* 0x000fc800078e02ff */
[----:B------:R-:W-:-:S06]  /*0130*/  IMAD.HI.U32 R3, R3, R5, R2 ;  /* 0x0000000503037227 */ /* 0x000fcc00078e0002 */
[----:B------:R-:W-:-:S04]  /*0140*/  IMAD.HI.U32 R3, R3, R15, RZ ;  /* 0x0000000f03037227 */ /* 0x000fc800078e00ff */
[----:B------:R-:W-:-:S04]  /*0150*/  IMAD.MOV R3, RZ, RZ, -R3 ;  /* 0x000000ffff037224 */ /* 0x000fc800078e0a03 */
[----:B------:R-:W-:Y:S01]  /*0160*/  IMAD R15, R6, R3, R15 ;  /* 0x00000003060f7224 */ /* 0x000fe200078e020f */
[----:B------:R-:W-:-:S04]  /*0170*/  SHF.R.S32.HI R3, RZ, 0x1f, R18 ;  /* 0x0000001fff037819 */ /* 0x000fc80000011412 */
[----:B------:R-:W-:Y:S02]  /*0180*/  ISETP.GT.U32.AND P0, PT, R6, R15, PT ;  /* 0x0000000f0600720c */ /* 0x000fe40003f04070 */
[----:B------:R-:W-:-:S04]  /*0190*/  LEA.HI R3, R3, R18, RZ, 0xa ;  /* 0x0000001203037211 */ /* 0x000fc800078f50ff */
[----:B------:R-:W-:Y:S02]  /*01a0*/  SHF.R.S32.HI R2, RZ, 0xa, R3 ;  /* 0x0000000aff027819 */ /* 0x000fe40000011403 */
[----:B------:R-:W-:-:S03]  /*01b0*/  LEA.HI.SX32 R13, R3, 0x1, 0x16 ;  /* 0x00000001030d7811 */ /* 0x000fc600078fb2ff */
[----:B------:R-:W-:Y:S02]  /*01c0*/  @P3 IMAD.MOV R13, RZ, RZ, R2 ;  /* 0x000000ffff0d3224 */ /* 0x000fe400078e0202 */
[----:B------:R-:W-:Y:S02]  /*01d0*/  @!P0 IADD3 R15, PT, PT, R15, -R6, RZ ;  /* 0x800000060f0f8210 */ /* 0x000fe40007ffe0ff */
[----:B------:R-:W-:Y:S02]  /*01e0*/  ISETP.NE.AND P0, PT, R18, RZ, PT ;  /* 0x000000ff1200720c */ /* 0x000fe40003f05270 */
[----:B------:R-:W-:-:S13]  /*01f0*/  ISETP.GT.U32.AND P1, PT, R6, R15, PT ;  /* 0x0000000f0600720c */ /* 0x000fda0003f24070 */
[----:B------:R-:W-:Y:S01]  /*0200*/  @!P1 IMAD.IADD R15, R15, 0x1, -R6 ;  /* 0x000000010f0f9824 */ /* 0x000fe200078e0a06 */
[----:B------:R-:W-:-:S03]  /*0210*/  ISETP.GE.AND P1, PT, R13, 0x1, PT ;  /* 0x000000010d00780c */ /* 0x000fc60003f26270 */
[----:B------:R-:W-:Y:S01]  /*0220*/  @!P2 IMAD.MOV R15, RZ, RZ, -R15 ;  /* 0x000000ffff0fa224 */ /* 0x000fe200078e0a0f */
[----:B------:R-:W-:-:S09]  /*0230*/  @!P0 LOP3.LUT R15, RZ, R18, RZ, 0x33, !PT ;  /* 0x00000012ff0f8212 */ /* 0x000fd200078e33ff */
[----:B--2---:R-:W-:Y:S05]  /*0240*/  @!P1 BRA `(.L_x_35) ;  /* 0x00000008009c9947 */ /* 0x004fea0003800000 */
        /* <DEDUP_REMOVED lines=11> */
.L_x_37:
[----:B------:R-:W-:-:S06]  /*0300*/  USHF.L.U32 UR6, UR4, 0xa, URZ ;  /* 0x0000000a04067899 */ /* 0x000fcc00080006ff */
[----:B------:R-:W-:-:S04]  /*0310*/  LOP3.LUT R21, R0, UR6, RZ, 0xfc, !PT ;  /* 0x0000000600157c12 */ /* 0x000fc8000f8efcff */
[C---:B0-----:R-:W-:Y:S01]  /*0320*/  IADD3 R7, PT, PT, R21.reuse, 0x400, RZ ;  /* 0x0000040015077810 */ /* 0x041fe20007ffe0ff */
[----:B------:R-:W-:-:S03]  /*0330*/  VIADD R9, R21, 0x800 ;  /* 0x0000080015097836 */ /* 0x000fc60000000000 */
[-C--:B-1----:R-:W-:Y:S02]  /*0340*/  ISETP.GE.U32.AND P5, PT, R7, R18.reuse, PT ;  /* 0x000000120700720c */ /* 0x082fe40003fa6070 */
[----:B------:R-:W-:-:S11]  /*0350*/  ISETP.GE.U32.AND P6, PT, R9, R18, PT ;  /* 0x000000120900720c */ /* 0x000fd60003fc6070 */
[----:B------:R-:W0:Y:S08]  /*0360*/  @!P5 LDC R6, c[0x0][0x38c] ;  /* 0x0000e300ff06db82 */ /* 0x000e300000000800 */
[----:B------:R-:W1:Y:S08]  /*0370*/  @!P6 LDC R8, c[0x0][0x38c] ;  /* 0x0000e300ff08eb82 */ /* 0x000e700000000800 */
[----:B------:R-:W2:Y:S08]  /*0380*/  @!P5 LDC.64 R4, c[0x0][0x380] ;  /* 0x0000e000ff04db82 */ /* 0x000eb00000000a00 */
[----:B------:R-:W3:Y:S01]  /*0390*/  @!P6 LDC.64 R2, c[0x0][0x380] ;  /* 0x0000e000ff02eb82 */ /* 0x000ee20000000a00 */
[----:B0-----:R-:W-:-:S02]  /*03a0*/  @!P5 IMAD R7, R18, R6, R7 ;  /* 0x000000061207d224 */ /* 0x001fc400078e0207 */
[----:B-1----:R-:W-:Y:S02]  /*03b0*/  @!P6 IMAD R9, R18, R8, R9 ;  /* 0x000000081209e224 */ /* 0x002fe400078e0209 */
[----:B--2---:R-:W-:-:S05]  /*03c0*/  @!P5 IMAD.WIDE.U32 R4, R7, 0x4, R4 ;  /* 0x000000040704d825 */ /* 0x004fca00078e0004 */
[----:B------:R0:W2:Y:S01]  /*03d0*/  @!P5 LDG.E R11, desc[UR8][R4.64] ;  /* 0x00000008040bd981 */ /* 0x0000a2000c1e1900 */
[----:B---3--:R-:W-:-:S05]  /*03e0*/  @!P6 IMAD.WIDE.U32 R2, R9, 0x4, R2 ;  /* 0x000000040902e825 */ /* 0x008fca00078e0002 */
[----:B------:R1:W3:Y:S01]  /*03f0*/  @!P6 LDG.E R10, desc[UR8][R2.64] ;  /* 0x00000008020ae981 */ /* 0x0002e2000c1e1900 */
[C---:B------:R-:W-:Y:S02]  /*0400*/  VIADD R25, R21.reuse, 0xc00 ;  /* 0x00000c0015197836 */ /* 0x040fe40000000000 */
[----:B------:R-:W-:-:S03]  /*0410*/  VIADD R17, R21, 0x1000 ;  /* 0x0000100015117836 */ /* 0x000fc60000000000 */
[-C--:B------:R-:W-:Y:S01]  /*0420*/  ISETP.GE.U32.AND P1, PT, R25, R18.reuse, PT ;  /* 0x000000121900720c */ /* 0x080fe20003f26070 */
[----:B------:R-:W-:Y:S01]  /*0430*/  VIADD R9, R21, 0x1400 ;  /* 0x0000140015097836 */ /* 0x000fe20000000000 */
[-C--:B------:R-:W-:Y:S02]  /*0440*/  ISETP.GE.U32.AND P2, PT, R17, R18.reuse, PT ;  /* 0x000000121100720c */ /* 0x080fe40003f46070 */
[----:B------:R-:W-:Y:S02]  /*0450*/  IADD3 R7, PT, PT, R21, 0x1800, RZ ;  /* 0x0000180015077810 */ /* 0x000fe40007ffe0ff */
[-C--:B------:R-:W-:Y:S02]  /*0460*/  ISETP.GE.U32.AND P3, PT, R9, R18.reuse, PT ;  /* 0x000000120900720c */ /* 0x080fe40003f66070 */
[----:B------:R-:W-:-:S05]  /*0470*/  ISETP.GE.U32.AND P4, PT, R7, R18, PT ;  /* 0x000000120700720c */ /* 0x000fca0003f86070 */
[----:B------:R-:W4:Y:S08]  /*0480*/  @!P1 LDC R20, c[0x0][0x38c] ;  /* 0x0000e300ff149b82 */ /* 0x000f300000000800 */
[----:B0-----:R-:W0:Y:S01]  /*0490*/  @!P1 LDC.64 R4, c[0x0][0x380] ;  /* 0x0000e000ff049b82 */ /* 0x001e220000000a00 */
[----:B------:R-:W-:-:S07]  /*04a0*/  LEA R16, R21, UR5, 0x2 ;  /* 0x0000000515107c11 */ /* 0x000fce000f8e10ff */
[----:B------:R-:W5:Y:S01]  /*04b0*/  @!P2 LDC R22, c[0x0][0x38c] ;  /* 0x0000e300ff16ab82 */ /* 0x000f620000000800 */
[----:B------:R-:W-:-:S07]  /*04c0*/  VIADD R23, R21, 0x1c00 ;  /* 0x00001c0015177836 */ /* 0x000fce0000000000 */
[----:B-1----:R-:W1:Y:S08]  /*04d0*/  @!P2 LDC.64 R2, c[0x0][0x380] ;  /* 0x0000e000ff02ab82 */ /* 0x002e700000000a00 */
[----:B------:R-:W1:Y:S08]  /*04e0*/  @!P3 LDC R8, c[0x0][0x38c] ;  /* 0x0000e300ff08bb82 */ /* 0x000e700000000800 */
[----:B------:R-:W1:Y:S01]  /*04f0*/  @!P4 LDC R6, c[0x0][0x38c] ;  /* 0x0000e300ff06cb82 */ /* 0x000e620000000800 */
[----:B----4-:R-:W-:-:S04]  /*0500*/  @!P1 IMAD R25, R18, R20, R25 ;  /* 0x0000001412199224 */ /* 0x010fc800078e0219 */
[----:B0-----:R-:W-:-:S04]  /*0510*/  @!P1 IMAD.WIDE.U32 R24, R25, 0x4, R4 ;  /* 0x0000000419189825 */ /* 0x001fc800078e0004 */
[----:B-----5:R-:W-:Y:S02]  /*0520*/  @!P2 IMAD R5, R18, R22, R17 ;  /* 0x000000161205a224 */ /* 0x020fe400078e0211 */
[----:B------:R-:W4:Y:S02]  /*0530*/  @!P1 LDG.E R17, desc[UR8][R24.64] ;  /* 0x0000000818119981 */ /* 0x000f24000c1e1900 */
[----:B-1----:R-:W-:-:S04]  /*0540*/  @!P2 IMAD.WIDE.U32 R2, R5, 0x4, R2 ;  /* 0x000000040502a825 */ /* 0x002fc800078e0002 */
[C---:B------:R-:W-:Y:S02]  /*0550*/  @!P3 IMAD R27, R18.reuse, R8, R9 ;  /* 0x00000008121bb224 */ /* 0x040fe400078e0209 */
[----:B------:R-:W5:Y:S01]  /*0560*/  @!P2 LDG.E R3, desc[UR8][R2.64] ;  /* 0x000000080203a981 */ /* 0x000f62000c1e1900 */
[----:B------:R-:W-:Y:S02]  /*0570*/  @!P4 IMAD R29, R18, R6, R7 ;  /* 0x00000006121dc224 */ /* 0x000fe400078e0207 */
[----:B------:R-:W0:Y:S02]  /*0580*/  @!P3 LDC.64 R6, c[0x0][0x380] ;  /* 0x0000e000ff06bb82 */ /* 0x000e240000000a00 */
[----:B0-----:R-:W-:-:S06]  /*0590*/  @!P3 IMAD.WIDE.U32 R6, R27, 0x4, R6 ;  /* 0x000000041b06b825 */ /* 0x001fcc00078e0006 */
[----:B------:R-:W5:Y:S04]  /*05a0*/  @!P3 LDG.E R7, desc[UR8][R6.64] ;  /* 0x000000080607b981 */ /* 0x000f68000c1e1900 */
[----:B--2---:R-:W-:Y:S01]  /*05b0*/  @!P5 STS [R16+0x1000], R11 ;  /* 0x0010000b1000d388 */ /* 0x004fe20000000800 */
[----:B------:R-:W-:-:S03]  /*05c0*/  ISETP.GE.U32.AND P5, PT, R21, R18, PT ;  /* 0x000000121500720c */ /* 0x000fc60003fa6070 */
[----:B---3--:R0:W-:Y:S01]  /*05d0*/  @!P6 STS [R16+0x2000], R10 ;  /* 0x0020000a1000e388 */ /* 0x0081e20000000800 */
[----:B------:R-:W-:-:S09]  /*05e0*/  ISETP.GE.U32.AND P6, PT, R23, R18, PT ;  /* 0x000000121700720c */ /* 0x000fd20003fc6070 */
[----:B------:R-:W1:Y:S08]  /*05f0*/  @!P5 LDC R20, c[0x0][0x38c] ;  /* 0x0000e300ff14db82 */ /* 0x000e700000000800 */
[----:B------:R-:W2:Y:S08]  /*0600*/  @!P6 LDC R22, c[0x0][0x38c] ;  /* 0x0000e300ff16eb82 */ /* 0x000eb00000000800 */
[----:B0-----:R-:W0:Y:S08]  /*0610*/  @!P4 LDC.64 R10, c[0x0][0x380] ;  /* 0x0000e000ff0acb82 */ /* 0x001e300000000a00 */
[----:B------:R-:W3:Y:S08]  /*0620*/  @!P5 LDC.64 R8, c[0x0][0x380] ;  /* 0x0000e000ff08db82 */ /* 0x000ef00000000a00 */
[----:B------:R-:W4:Y:S01]  /*0630*/  @!P6 LDC.64 R4, c[0x0][0x380] ;  /* 0x0000e000ff04eb82 */ /* 0x000f220000000a00 */
[----:B-1----:R-:W-:-:S02]  /*0640*/  @!P5 IMAD R21, R18, R20, R21 ;  /* 0x000000141215d224 */ /* 0x002fc400078e0215 */
[----:B--2---:R-:W-:Y:S02]  /*0650*/  @!P6 IMAD R23, R18, R22, R23 ;  /* 0x000000161217e224 */ /* 0x004fe400078e0217 */
[----:B0-----:R-:W-:-:S06]  /*0660*/  @!P4 IMAD.WIDE.U32 R10, R29, 0x4, R10 ;  /* 0x000000041d0ac825 */ /* 0x001fcc00078e000a */
[----:B------:R-:W2:Y:S01]  /*0670*/  @!P4 LDG.E R11, desc[UR8][R10.64] ;  /* 0x000000080a0bc981 */ /* 0x000ea2000c1e1900 */
[----:B---3--:R-:W-:-:S06]  /*0680*/  @!P5 IMAD.WIDE.U32 R8, R21, 0x4, R8 ;  /* 0x000000041508d825 */ /* 0x008fcc00078e0008 */
[----:B------:R-:W3:Y:S01]  /*0690*/  @!P5 LDG.E R9, desc[UR8][R8.64] ;  /* 0x000000080809d981 */ /* 0x000ee2000c1e1900 */
[----:B----4-:R-:W-:-:S06]  /*06a0*/  @!P6 IMAD.WIDE.U32 R4, R23, 0x4, R4 ;  /* 0x000000041704e825 */ /* 0x010fcc00078e0004 */
[----:B------:R-:W4:Y:S01]  /*06b0*/  @!P6 LDG.E R5, desc[UR8][R4.64] ;  /* 0x000000080405e981 */ /* 0x000f22000c1e1900 */
[----:B------:R-:W-:-:S03]  /*06c0*/  UIADD3 UR4, UPT, UPT, UR4, 0x8, URZ ;  /* 0x0000000804047890 */ /* 0x000fc6000fffe0ff */
[----:B------:R0:W-:Y:S04]  /*06d0*/  @!P1 STS [R16+0x3000], R17 ;  /* 0x0030001110009388 */ /* 0x0001e80000000800 */
[----:B-----5:R0:W-:Y:S01]  /*06e0*/  @!P2 STS [R16+0x4000], R3 ;  /* 0x004000031000a388 */ /* 0x0201e20000000800 */
[----:B------:R-:W-:-:S03]  /*06f0*/  ISETP.NE.AND P1, PT, R14, UR4, PT ;  /* 0x000000040e007c0c */ /* 0x000fc6000bf25270 */
[----:B------:R0:W-:Y:S04]  /*0700*/  @!P3 STS [R16+0x5000], R7 ;  /* 0x005000071000b388 */ /* 0x0001e80000000800 */
[----:B--2---:R0:W-:Y:S04]  /*0710*/  @!P4 STS [R16+0x6000], R11 ;  /* 0x0060000b1000c388 */ /* 0x0041e80000000800 */
[----:B---3--:R0:W-:Y:S04]  /*0720*/  @!P5 STS [R16], R9 ;  /* 0x000000091000d388 */ /* 0x0081e80000000800 */
[----:B----4-:R0:W-:Y:S01]  /*0730*/  @!P6 STS [R16+0x7000], R5 ;  /* 0x007000051000e388 */ /* 0x0101e20000000800 */
[----:B------:R-:W-:Y:S05]  /*0740*/  @P1 BRA `(.L_x_37) ;  /* 0xfffffff800ec1947 */ /* 0x000fea000383ffff */
.L_x_36:
[----:B------:R-:W-:Y:S05]  /*0750*/  @!P0 BRA `(.L_x_35) ;  /* 0x0000000400588947 */ /* 0x000fea0003800000 */
[----:B------:R-:W-:Y:S02]  /*0760*/  ISETP.GE.U32.AND P0, PT, R19, 0x4, PT ;  /* 0x000000041300780c */ /* 0x000fe40003f06070 */
[----:B------:R-:W-:-:S04]  /*0770*/  LOP3.LUT R10, R13, 0x3, RZ, 0xc0, !PT ;  /* 0x000000030d0a7812 */ /* 0x000fc800078ec0ff */
[----:B------:R-:W-:-:S07]  /*0780*/  ISETP.NE.AND P4, PT, R10, RZ, PT ;  /* 0x000000ff0a00720c */ /* 0x000fce0003f85270 */
[----:B------:R-:W-:Y:S06]  /*0790*/  @!P0 BRA `(.L_x_38) ;  /* 0x0000000000988947 */ /* 0x000fec0003800000 */
[----:B0-----:R-:W-:-:S05]  /*07a0*/  IMAD.SHL.U32 R11, R14, 0x400, RZ ;  /* 0x000004000e0b7824 */ /* 0x001fca00078e00ff */
[----:B------:R-:W-:-:S04]  /*07b0*/  LOP3.LUT R11, R11, R0, RZ, 0xfc, !PT ;  /* 0x000000000b0b7212 */ /* 0x000fc800078efcff */
[C---:B------:R-:W-:Y:S01]  /*07c0*/  IADD3 R23, PT, PT, R11.reuse, 0xc00, RZ ;  /* 0x00000c000b177810 */ /* 0x040fe20007ffe0ff */
[C---:B------:R-:W-:Y:S01]  /*07d0*/  VIADD R19, R11.reuse, 0x400 ;  /* 0x000004000b137836 */ /* 0x040fe20000000000 */
[CC--:B------:R-:W-:Y:S01]  /*07e0*/  ISETP.GE.U32.AND P0, PT, R11.reuse, R18.reuse, PT ;  /* 0x000000120b00720c */ /* 0x0c0fe20003f06070 */
[----:B------:R-:W-:Y:S01]  /*07f0*/  VIADD R21, R11, 0x800 ;  /* 0x000008000b157836 */ /* 0x000fe20000000000 */
[-C--:B------:R-:W-:Y:S02]  /*0800*/  ISETP.GE.U32.AND P3, PT, R23, R18.reuse, PT ;  /* 0x000000121700720c */ /* 0x080fe40003f66070 */
[-C--:B------:R-:W-:Y:S02]  /*0810*/  ISETP.GE.U32.AND P1, PT, R19, R18.reuse, PT ;  /* 0x000000121300720c */ /* 0x080fe40003f26070 */
[----:B------:R-:W-:-:S07]  /*0820*/  ISETP.GE.U32.AND P2, PT, R21, R18, PT ;  /* 0x000000121500720c */ /* 0x000fce0003f46070 */
        /* <DEDUP_REMOVED lines=29> */
.L_x_38:
[----:B------:R-:W-:Y:S05]  /*0a00*/  @!P4 BRA `(.L_x_35) ;  /* 0x0000000000acc947 */ /* 0x000fea0003800000 */
[----:B------:R-:W-:Y:S02]  /*0a10*/  ISETP.NE.AND P0, PT, R10, 0x1, PT ;  /* 0x000000010a00780c */ /* 0x000fe40003f05270 */
[----:B------:R-:W-:-:S04]  /*0a20*/  LOP3.LUT R13, R13, 0x1, RZ, 0xc0, !PT ;  /* 0x000000010d0d7812 */ /* 0x000fc800078ec0ff */
[----:B------:R-:W-:-:S07]  /*0a30*/  ISETP.NE.U32.AND P2, PT, R13, 0x1, PT ;  /* 0x000000010d00780c */ /* 0x000fce0003f45070 */
[----:B------:R-:W-:Y:S06]  /*0a40*/  @!P0 BRA `(.L_x_39) ;  /* 0x0000000000588947 */ /* 0x000fec0003800000 */
[----:B0-----:R-:W-:-:S05]  /*0a50*/  IMAD.SHL.U32 R3, R14, 0x400, RZ ;  /* 0x000004000e037824 */ /* 0x001fca00078e00ff */
[----:B-1----:R-:W-:-:S04]  /*0a60*/  LOP3.LUT R11, R3, R0, RZ, 0xfc, !PT ;  /* 0x00000000030b7212 */ /* 0x002fc800078efcff */
        /* <DEDUP_REMOVED lines=20> */
.L_x_39:
[----:B------:R-:W-:Y:S05]  /*0bb0*/  @P2 BRA `(.L_x_35) ;  /* 0x0000000000402947 */ /* 0x000fea0003800000 */
[----:B0-----:R-:W-:Y:S01]  /*0bc0*/  SHF.L.U32 R3, R14, 0xa, RZ ;  /* 0x0000000a0e037819 */ /* 0x001fe200000006ff */
[----:B------:R-:W-:Y:S03]  /*0bd0*/  BSSY.RECONVERGENT B0, `(.L_x_35) ;  /* 0x000000e000007945 */ /* 0x000fe60003800200 */
[----:B--2---:R-:W-:-:S04]  /*0be0*/  LOP3.LUT R7, R3, R0, RZ, 0xfc, !PT ;  /* 0x0000000003077212 */ /* 0x004fc800078efcff */
[----:B------:R-:W-:-:S13]  /*0bf0*/  ISETP.GE.U32.AND P0, PT, R7, R18, PT ;  /* 0x000000120700720c */ /* 0x000fda0003f06070 */
[----:B------:R-:W-:Y:S05]  /*0c00*/  @P0 BRA `(.L_x_40) ;  /* 0x0000000000280947 */ /* 0x000fea0003800000 */
[----:B-1----:R-:W0:Y:S01]  /*0c10*/  LDC.64 R2, c[0x0][0x380] ;  /* 0x0000e000ff027b82 */ /* 0x002e220000000a00 */
        /* <DEDUP_REMOVED lines=9> */
.L_x_40:
[----:B------:R-:W-:Y:S05]  /*0cb0*/  BSYNC.RECONVERGENT B0 ;  /* 0x0000000000007941 */ /* 0x000fea0003800200 */
.L_x_35:
[----:B012---:R-:W0:Y:S01]  /*0cc0*/  LDC.64 R4, c[0x0][0x380] ;  /* 0x0000e000ff047b82 */ /* 0x007e220000000a00 */
[----:B------:R-:W1:Y:S01]  /*0cd0*/  LDCU UR4, c[0x0][0x38c] ;  /* 0x00007180ff0477ac */ /* 0x000e620008000800 */
[----:B0-----:R-:W-:-:S06]  /*0ce0*/  IMAD.WIDE R2, R12, 0x4, R4 ;  /* 0x000000040c027825 */ /* 0x001fcc00078e0204 */
[----:B------:R-:W-:Y:S01]  /*0cf0*/  BAR.SYNC.DEFER_BLOCKING 0x0 ;  /* 0x0000000000007b1d */ /* 0x000fe20000010000 */
[----:B-1----:R-:W-:-:S05]  /*0d00*/  IADD3 R7, PT, PT, -R15, UR4, R12 ;  /* 0x000000040f077c10 */ /* 0x002fca000fffe10c */
[----:B------:R-:W-:Y:S01]  /*0d10*/  IMAD.WIDE R4, R7, 0x4, R4 ;  /* 0x0000000407047825 */ /* 0x000fe200078e0204 */
[----:B------:R-:W2:Y:S05]  /*0d20*/  LDG.E R9, desc[UR8][R2.64] ;  /* 0x0000000802097981 */ /* 0x000eaa000c1e1900 */
[----:B------:R0:W5:Y:S01]  /*0d30*/  LDG.E R4, desc[UR8][R4.64] ;  /* 0x0000000804047981 */ /* 0x000162000c1e1900 */
[----:B------:R-:W-:Y:S01]  /*0d40*/  BSSY.RECONVERGENT B0, `(.L_x_41) ;  /* 0x0000018000007945 */ /* 0x000fe20003800200 */
[----:B--2---:R-:W-:-:S13]  /*0d50*/  ISETP.NE.AND P0, PT, R9, -0x1, PT ;  /* 0xffffffff0900780c */ /* 0x004fda0003f05270 */
[----:B0-----:R-:W-:Y:S05]  /*0d60*/  @P0 BRA `(.L_x_42) ;  /* 0x0000000000300947 */ /* 0x001fea0003800000 */
[----:B-----5:R-:W-:Y:S01]  /*0d70*/  ISETP.NE.AND P0, PT, R4, -0x1, PT ;  /* 0xffffffff0400780c */ /* 0x020fe20003f05270 */
[----:B------:R-:W-:-:S12]  /*0d80*/  IMAD.MOV.U32 R9, RZ, RZ, -0x1 ;  /* 0xffffffffff097424 */ /* 0x000fd800078e00ff */
[----:B------:R-:W-:Y:S05]  /*0d90*/  @!P0 BRA `(.L_x_43) ;  /* 0x0000000000488947 */ /* 0x000fea0003800000 */
[----:B------:R-:W0:Y:S01]  /*0da0*/  S2UR UR5, SR_CgaCtaId ;  /* 0x00000000000579c3 */ /* 0x000e220000008800 */
[----:B------:R-:W-:Y:S02]  /*0db0*/  UMOV UR4, 0x400 ;  /* 0x0000040000047882 */ /* 0x000fe40000000000 */
[----:B0-----:R-:W-:-:S06]  /*0dc0*/  ULEA UR4, UR5, UR4, 0x18 ;  /* 0x0000000405047291 */ /* 0x001fcc000f8ec0ff */
[----:B------:R-:W-:-:S06]  /*0dd0*/  LEA R15, R15, UR4, 0x2 ;  /* 0x000000040f0f7c11 */ /* 0x000fcc000f8e10ff */
[----:B------:R-:W0:Y:S02]  /*0de0*/  LDS R15, [R15] ;  /* 0x000000000f0f7984 */ /* 0x000e240000000800 */
[----:B0-----:R-:W-:Y:S01]  /*0df0*/  IMAD.IADD R9, R4, 0x1, R15 ;  /* 0x0000000104097824 */ /* 0x001fe200078e020f */
[----:B------:R-:W-:-:S04]  /*0e00*/  ISETP.NE.AND P0, PT, R15, -0x1, PT ;  /* 0xffffffff0f00780c */ /* 0x000fc80003f05270 */
[----:B------:R-:W-:Y:S01]  /*0e10*/  SEL R9, R9, 0xffffffff, P0 ;  /* 0xffffffff09097807 */ /* 0x000fe20000000000 */
[----:B------:R-:W-:Y:S08]  /*0e20*/  BRA `(.L_x_43) ;  /* 0x0000000000247947 */ /* 0x000ff00003800000 */
.L_x_42:
[----:B-----5:R-:W-:-:S13]  /*0e30*/  ISETP.NE.AND P0, PT, R4, -0x1, PT ;  /* 0xffffffff0400780c */ /* 0x020fda0003f05270 */
[----:B------:R-:W-:Y:S05]  /*0e40*/  @!P0 BRA `(.L_x_43) ;  /* 0x00000000001c8947 */ /* 0x000fea0003800000 */
[----:B------:R-:W0:Y:S01]  /*0e50*/  S2UR UR5, SR_CgaCtaId ;  /* 0x00000000000579c3 */ /* 0x000e220000008800 */
[----:B------:R-:W-:Y:S02]  /*0e60*/  UMOV UR4, 0x400 ;  /* 0x0000040000047882 */ /* 0x000fe40000000000 */
[----:B0-----:R-:W-:-:S06]  /*0e70*/  ULEA UR4, UR5, UR4, 0x18 ;  /* 0x0000000405047291 */ /* 0x001fcc000f8ec0ff */
[----:B------:R-:W-:-:S06]  /*0e80*/  LEA R15, R15, UR4, 0x2 ;  /* 0x000000040f0f7c11 */ /* 0x000fcc000f8e10ff */
[----:B------:R-:W0:Y:S02]  /*0e90*/  LDS R15, [R15] ;  /* 0x000000000f0f7984 */ /* 0x000e240000000800 */
[----:B0-----:R-:W-:-:S13]  /*0ea0*/  ISETP.NE.AND P0, PT, R15, -0x1, PT ;  /* 0xffffffff0f00780c */ /* 0x001fda0003f05270 */
[----:B------:R-:W-:-:S07]  /*0eb0*/  @P0 VIADDMNMX R9, R15, R4, R9, PT ;  /* 0x000000040f090246 */ /* 0x000fce0003800109 */
.L_x_43:
[----:B------:R-:W-:Y:S05]  /*0ec0*/  BSYNC.RECONVERGENT B0 ;  /* 0x0000000000007941 */ /* 0x000fea0003800200 */
.L_x_41:
[----:B------:R-:W-:Y:S01]  /*0ed0*/  STG.E desc[UR8][R2.64], R9 ;  /* 0x0000000902007986 */ /* 0x000fe2000c101908 */
[----:B------:R-:W-:Y:S05]  /*0ee0*/  EXIT ;  /* 0x000000000000794d */ /* 0x000fea0003800000 */
.L_x_44:
        /* <DEDUP_REMOVED lines=9> */
.L_x_48:


//--------------------- .text._Z6apsp_1Piii       --------------------------
	.section	.text._Z6apsp_1Piii,"ax",@progbits
	.align	128
        .global         _Z6apsp_1Piii
        .type           _Z6apsp_1Piii,@function
        .size           _Z6apsp_1Piii,(.L_x_49 - _Z6apsp_1Piii)
        .other          _Z6apsp_1Piii,@"STO_CUDA_ENTRY STV_DEFAULT"
_Z6apsp_1Piii:
.text._Z6apsp_1Piii:
[----:B------:R-:W-:Y:S08]  /*0000*/  LDC R1, c[0x0][0x37c] ;  /* 0x0000df00ff017b82 */ /* 0x000ff00000000800 */
[----:B------:R-:W0:Y:S01]  /*0010*/  LDC R0, c[0x0][0x388] ;  /* 0x0000e200ff007b82 */ /* 0x000e220000000800 */
[----:B------:R-:W1:Y:S01]  /*0020*/  S2R R6, SR_TID.X ;  /* 0x0000000000067919 */ /* 0x000e620000002100 */
[----:B------:R-:W2:Y:S06]  /*0030*/  LDCU UR6, c[0x0][0x38c] ;  /* 0x00007180ff0677ac */ /* 0x000eac0008000800 */
[----:B------:R-:W1:Y:S08]  /*0040*/  S2UR UR4, SR_CTAID.X ;  /* 0x00000000000479c3 */ /* 0x000e700000002500 */
[----:B------:R-:W1:Y:S01]  /*0050*/  LDC R5, c[0x0][0x360] ;  /* 0x0000d800ff057b82 */ /* 0x000e620000000800 */
[----:B0-----:R-:W-:-:S04]  /*0060*/  IABS R9, R0 ;  /* 0x0000000000097213 */ /* 0x001fc80000000000 */
[----:B------:R-:W0:Y:S01]  /*0070*/  I2F.RP R4, R9 ;  /* 0x0000000900047306 */ /* 0x000e220000209400 */
[----:B-1----:R-:W-:Y:S01]  /*0080*/  IMAD R5, R5, UR4, R6 ;  /* 0x0000000405057c24 */ /* 0x002fe2000f8e0206 */
[----:B------:R-:W1:Y:S06]  /*0090*/  LDCU.64 UR4, c[0x0][0x358] ;  /* 0x00006b00ff0477ac */ /* 0x000e6c0008000a00 */
[----:B0-----:R-:W0:Y:S01]  /*00a0*/  MUFU.RCP R4, R4 ;  /* 0x0000000400047308 */ /* 0x001e220000001000 */
[----:B------:R-:W-:Y:S01]  /*00b0*/  ISETP.GE.AND P2, PT, R5, RZ, PT ;  /* 0x000000ff0500720c */ /* 0x000fe20003f46270 */
[----:B0-----:R-:W-:Y:S01]  /*00c0*/  VIADD R2, R4, 0xffffffe ;  /* 0x0ffffffe04027836 */ /* 0x001fe20000000000 */
[----:B------:R-:W-:-:S05]  /*00d0*/  IABS R4, R5 ;  /* 0x0000000500047213 */ /* 0x000fca0000000000 */
[----:B------:R0:W3:Y:S02]  /*00e0*/  F2I.FTZ.U32.TRUNC.NTZ R3, R2 ;  /* 0x0000000200037305 */ /* 0x0000e4000021f000 */
[----:B0-----:R-:W-:Y:S02]  /*00f0*/  HFMA2 R2, -RZ, RZ, 0, 0 ;  /* 0x00000000ff027431 */ /* 0x001fe400000001ff */
[----:B---3--:R-:W-:-:S04]  /*0100*/  IMAD.MOV R8, RZ, RZ, -R3 ;  /* 0x000000ffff087224 */ /* 0x008fc800078e0a03 */
[----:B------:R-:W-:-:S04]  /*0110*/  IMAD R7, R8, R9, RZ ;  /* 0x0000000908077224 */ /* 0x000fc800078e02ff */
[----:B------:R-:W-:Y:S02]  /*0120*/  IMAD.HI.U32 R3, R3, R7, R2 ;  /* 0x0000000703037227 */ /* 0x000fe400078e0002 */
[----:B------:R-:W0:Y:S04]  /*0130*/  LDC.64 R6, c[0x0][0x380] ;  /* 0x0000e000ff067b82 */ /* 0x000e280000000a00 */
[----:B------:R-:W-:-:S04]  /*0140*/  IMAD.HI.U32 R3, R3, R4, RZ ;  /* 0x0000000403037227 */ /* 0x000fc800078e00ff */
[----:B------:R-:W-:-:S04]  /*0150*/  IMAD.MOV R3, RZ, RZ, -R3 ;  /* 0x000000ffff037224 */ /* 0x000fc800078e0a03 */
[----:B------:R-:W-:-:S05]  /*0160*/  IMAD R2, R9, R3, R4 ;  /* 0x0000000309027224 */ /* 0x000fca00078e0204 */
[----:B------:R-:W-:-:S13]  /*0170*/  ISETP.GT.U32.AND P0, PT, R9, R2, PT ;  /* 0x000000020900720c */ /* 0x000fda0003f04070 */
[----:B------:R-:W-:Y:S01]  /*0180*/  @!P0 IMAD.IADD R2, R2, 0x1, -R9 ;  /* 0x0000000102028824 */ /* 0x000fe200078e0a09 */
[----:B------:R-:W-:-:S04]  /*0190*/  ISETP.NE.AND P0, PT, R0, RZ, PT ;  /* 0x000000ff0000720c */ /* 0x000fc80003f05270 */
[----:B------:R-:W-:-:S13]  /*01a0*/  ISETP.GT.U32.AND P1, PT, R9, R2, PT ;  /* 0x000000020900720c */ /* 0x000fda0003f24070 */
[----:B------:R-:W-:-:S05]  /*01b0*/  @!P1 IADD3 R2, PT, PT, R2, -R9, RZ ;  /* 0x8000000902029210 */ /* 0x000fca0007ffe0ff */
[----:B------:R-:W-:Y:S02]  /*01c0*/  IMAD.MOV.U32 R8, RZ, RZ, R2 ;  /* 0x000000ffff087224 */ /* 0x000fe400078e0002 */
[----:B0-----:R-:W-:-:S03]  /*01d0*/  IMAD.WIDE R2, R5, 0x4, R6 ;  /* 0x0000000405027825 */ /* 0x001fc600078e0206 */
[----:B------:R-:W-:Y:S02]  /*01e0*/  @!P2 IADD3 R8, PT, PT, -R8, RZ, RZ ;  /* 0x000000ff0808a210 */ /* 0x000fe40007ffe1ff */
[----:B-1----:R-:W3:Y:S01]  /*01f0*/  LDG.E R9, desc[UR4][R2.64] ;  /* 0x0000000402097981 */ /* 0x002ee2000c1e1900 */
[----:B------:R-:W-:-:S04]  /*0200*/  @!P0 LOP3.LUT R8, RZ, R0, RZ, 0x33, !PT ;  /* 0x00000000ff088212 */ /* 0x000fc800078e33ff */
[----:B--2---:R-:W-:-:S05]  /*0210*/  IADD3 R5, PT, PT, R5, UR6, -R8 ;  /* 0x0000000605057c10 */ /* 0x004fca000fffe808 */
[----:B------:R-:W-:-:S06]  /*0220*/  IMAD.WIDE R4, R5, 0x4, R6 ;  /* 0x0000000405047825 */ /* 0x000fcc00078e0206 */
[----:B------:R0:W5:Y:S01]  /*0230*/  LDG.E R5, desc[UR4][R4.64] ;  /* 0x0000000404057981 */ /* 0x000162000c1e1900 */
[----:B------:R-:W-:-:S04]  /*0240*/  IMAD R11, R0, UR6, R8 ;  /* 0x00000006000b7c24 */ /* 0x000fc8000f8e0208 */
[----:B------:R-:W-:Y:S01]  /*0250*/  IMAD.WIDE R6, R11, 0x4, R6 ;  /* 0x000000040b067825 */ /* 0x000fe200078e0206 */
[----:B---3--:R-:W-:-:S13]  /*0260*/  ISETP.NE.AND P0, PT, R9, -0x1, PT ;  /* 0xffffffff0900780c */ /* 0x008fda0003f05270 */
[----:B0-----:R-:W-:Y:S05]  /*0270*/  @P0 BRA `(.L_x_45) ;  /* 0x0000000000200947 */ /* 0x001fea0003800000 */
[----:B-----5:R-:W-:-:S13]  /*0280*/  ISETP.NE.AND P0, PT, R5, -0x1, PT ;  /* 0xffffffff0500780c */ /* 0x020fda0003f05270 */
[----:B------:R-:W-:Y:S05]  /*0290*/  @!P0 EXIT ;  /* 0x000000000000894d */ /* 0x000fea0003800000 */
[----:B------:R-:W2:Y:S02]  /*02a0*/  LDG.E R6, desc[UR4][R6.64] ;  /* 0x0000000406067981 */ /* 0x000ea4000c1e1900 */
[----:B--2---:R-:W-:-:S13]  /*02b0*/  ISETP.NE.AND P0, PT, R6, -0x1, PT ;  /* 0xffffffff0600780c */ /* 0x004fda0003f05270 */
[----:B------:R-:W-:Y:S05]  /*02c0*/  @!P0 EXIT ;  /* 0x000000000000894d */ /* 0x000fea0003800000 */
[----:B------:R-:W-:-:S05]  /*02d0*/  IMAD.IADD R5, R5, 0x1, R6 ;  /* 0x0000000105057824 */ /* 0x000fca00078e0206 */
[----:B------:R-:W-:Y:S01]  /*02e0*/  STG.E desc[UR4][R2.64], R5 ;  /* 0x0000000502007986 */ /* 0x000fe2000c101904 */
[----:B------:R-:W-:Y:S05]  /*02f0*/  EXIT ;  /* 0x000000000000794d */ /* 0x000fea0003800000 */
.L_x_45:
[----:B-----5:R-:W-:-:S13]  /*0300*/  ISETP.NE.AND P0, PT, R5, -0x1, PT ;  /* 0xffffffff0500780c */ /* 0x020fda0003f05270 */
[----:B------:R-:W-:Y:S05]  /*0310*/  @!P0 EXIT ;  /* 0x000000000000894d */ /* 0x000fea0003800000 */
[----:B------:R-:W2:Y:S02]  /*0320*/  LDG.E R6, desc[UR4][R6.64] ;  /* 0x0000000406067981 */ /* 0x000ea4000c1e1900 */
[----:B--2---:R-:W-:-:S13]  /*0330*/  ISETP.NE.AND P0, PT, R6, -0x1, PT ;  /* 0xffffffff0600780c */ /* 0x004fda0003f05270 */
[----:B------:R-:W-:Y:S05]  /*0340*/  @!P0 EXIT ;  /* 0x000000000000894d */ /* 0x000fea0003800000 */
[----:B------:R-:W-:-:S04]  /*0350*/  IADD3 R5, PT, PT, R5, R6, RZ ;  /* 0x0000000605057210 */ /* 0x000fc80007ffe0ff */
[----:B------:R-:W-:-:S13]  /*0360*/  ISETP.GT.AND P0, PT, R9, R5, PT ;  /* 0x000000050900720c */ /* 0x000fda0003f04270 */
[----:B------:R-:W-:Y:S05]  /*0370*/  @!P0 EXIT ;  /* 0x000000000000894d */ /* 0x000fea0003800000 */
[----:B------:R-:W-:Y:S01]  /*0380*/  STG.E desc[UR4][R2.64], R5 ;  /* 0x0000000502007986 */ /* 0x000fe2000c101904 */
[----:B------:R-:W-:Y:S05]  /*0390*/  EXIT ;  /* 0x000000000000794d */ /* 0x000fea0003800000 */
.L_x_46:
        /* <DEDUP_REMOVED lines=14> */
.L_x_49:


//--------------------- .nv.shared._Z6apsp_3Piii  --------------------------
	.section	.nv.shared._Z6apsp_3Piii,"aw",@nobits
	.sectionflags	@""
	.align	16
	.zero		1024


//--------------------- .nv.shared.reserved.0     --------------------------
	.section	.nv.shared.reserved.0,"aw",@nobits
	.weak		__nv_reservedSMEM_offset_0_alias
	.size		__nv_reservedSMEM_offset_0_alias, 0, 64
	.other		__nv_reservedSMEM_offset_0_alias,@"STO_CUDA_RESERVED_SHARED STV_DEFAULT"
__nv_reservedSMEM_offset_0_alias:
	.zero		0
	.zero		64


//--------------------- .nv.shared._Z6apsp_2Piii  --------------------------
	.section	.nv.shared._Z6apsp_2Piii,"aw",@nobits
	.sectionflags	@""
	.align	16
	.zero		1024


//--------------------- .nv.shared._Z6apsp_1Piii  --------------------------
	.section	.nv.shared._Z6apsp_1Piii,"aw",@nobits
	.sectionflags	@""
	.align	16
	.zero		1024


//--------------------- .nv.constant0._Z6apsp_3Piii --------------------------
	.section	.nv.constant0._Z6apsp_3Piii,"a",@progbits
	.sectionflags	@""
	.align	4
.nv.constant0._Z6apsp_3Piii:
	.zero		912


//--------------------- .nv.constant0._Z6apsp_2Piii --------------------------
	.section	.nv.constant0._Z6apsp_2Piii,"a",@progbits
	.sectionflags	@""
	.align	4
.nv.constant0._Z6apsp_2Piii:
	.zero		912


//--------------------- .nv.constant0._Z6apsp_1Piii --------------------------
	.section	.nv.constant0._Z6apsp_1Piii,"a",@progbits
	.sectionflags	@""
	.align	4
.nv.constant0._Z6apsp_1Piii:
	.zero		912


//--------------------- SYMBOLS --------------------------

	.type		.nv.reservedSmem.offset0,@object
	.size		.nv.reservedSmem.offset0,0x4
	.type		.nv.reservedSmem.cap,@object
	.size		.nv.reservedSmem.cap,0x4
